def attn_fwd(
    Q,
    K,
    V,
    Out,
    Lse,
    sm_scale,
    stride_qz,
    stride_qh,
    stride_qm,
    stride_qk,
    stride_kz,
    stride_kh,
    stride_kn,
    stride_kk,
    stride_vz,
    stride_vh,
    stride_vn,
    stride_vk,
    stride_oz,
    stride_oh,
    stride_om,
    stride_ok,
    seqlen_q,
    seqlen_k,
    BLOCK_M: tl.constexpr,
    BLOCK_N: tl.constexpr,
    HEAD_DIM: tl.constexpr,
    CAUSAL: tl.constexpr,
):
    start_m = tl.program_id(0)
    off_hz = tl.program_id(1)
    q_off = off_hz * stride_qh
    k_off = off_hz * stride_kh
    v_off = off_hz * stride_vh
    offs_m = start_m * BLOCK_M + tl.arange(0, BLOCK_M)
    offs_d = tl.arange(0, HEAD_DIM)
    offs_n = tl.arange(0, BLOCK_N)
    q_ptrs = Q + q_off + offs_m[:, None] * stride_qm + offs_d[None, :] * stride_qk
    k_ptrs = K + k_off + offs_d[:, None] * stride_kk + offs_n[None, :] * stride_kn
    v_ptrs = V + v_off + offs_n[:, None] * stride_vn + offs_d[None, :] * stride_vk
    m_i = tl.full([BLOCK_M], float("-inf"), dtype=tl.float32)
    l_i = tl.zeros([BLOCK_M], dtype=tl.float32) + 1.0
    acc = tl.zeros([BLOCK_M, HEAD_DIM], dtype=tl.float32)
    q = tl.load(q_ptrs)
    acc, l_i, m_i = _attn_fwd_inner(
        acc,
        l_i,
        m_i,
        q,
        k_ptrs,
        v_ptrs,
        sm_scale,
        stride_kn,
        stride_vn,
        start_m,
        seqlen_k,
        BLOCK_M,
        BLOCK_N,
        HEAD_DIM,
        CAUSAL,
    )
    acc = acc / l_i[:, None]
    lse = m_i + tl.math.log2(l_i) / 1.4426950408889634
    o_ptrs = (
        Out
        + off_hz * stride_oh
        + offs_m[:, None] * stride_om
        + offs_d[None, :] * stride_ok
    )
    tl.store(o_ptrs, acc.to(Out.dtype.element_ty))
    tl.store(Lse + off_hz * seqlen_q + offs_m, lse)

# config = {"BLOCK_M": 32, "BLOCK_N": 16, "HEAD_DIM": 512, "arch": "sm_90", "causal": true, "dtype": "bf16", "num_stages": 2, "num_warps": 4}
# arch = sm_90


// ===== COMPILED SASS (sm_90a) =====

	.target	sm_90a

	.elftype	@"ET_EXEC"


//--------------------- .note.nv.tkinfo           --------------------------
	.section	.note.nv.tkinfo,"",@"SHT_NOTE"
	.sectionflags	@"SHF_NOTE_NV_TKINFO"
	.tkinfo
        /*0018*/ 	.word	0x00000002
        /*0030*/ 	.string	""
        /*0030*/ 	.string	"ptxas"
        /*0030*/ 	.string	"Cuda compilation tools, release 13.0, V13.0.88"
        /*0030*/ 	.string	"Build cuda_13.0.r13.0/compiler.36424714_0"
        /*0030*/ 	.string	"-v  -suppress-debug-info  -lineinfo  -arch sm_90a "



//--------------------- .note.nv.cuinfo           --------------------------
	.section	.note.nv.cuinfo,"",@"SHT_NOTE"
	.sectionflags	@"SHF_NOTE_NV_CUINFO"
        /*0018*/ 	.short	0x0002
        /*001a*/ 	.short	0x005a
        /*001c*/ 	.short	0x0082
	.zero		2


//--------------------- .nv.info                  --------------------------
	.section	.nv.info,"",@"SHT_CUDA_INFO"
	.align	4


	//----- nvinfo : EIATTR_REGCOUNT
	.align		4
        /*0000*/ 	.byte	0x04, 0x2f
        /*0002*/ 	.short	(.L_2 - .L_1)
	.align		4
.L_1:
        /*0004*/ 	.word	index@(attn_fwd)
        /*0008*/ 	.word	0x000000ff


	//----- nvinfo : EIATTR_FRAME_SIZE
	.align		4
.L_2:
        /*000c*/ 	.byte	0x04, 0x11
        /*000e*/ 	.short	(.L_4 - .L_3)
	.align		4
.L_3:
        /*0010*/ 	.word	index@(attn_fwd)
        /*0014*/ 	.word	0x00000380


	//----- nvinfo : EIATTR_MIN_STACK_SIZE
	.align		4
.L_4:
        /*0018*/ 	.byte	0x04, 0x12
        /*001a*/ 	.short	(.L_6 - .L_5)
	.align		4
.L_5:
        /*001c*/ 	.word	index@(attn_fwd)
        /*0020*/ 	.word	0x00000380
.L_6:


//--------------------- .nv.compat                --------------------------
	.section	.nv.compat,"",@"SHT_CUDA_COMPAT_INFO"
	.align	4
        /*0000*/ 	.byte	0x02, 0x09, 0x01, 0x00, 0x02, 0x02, 0x01, 0x00, 0x02, 0x05, 0x05, 0x00, 0x03, 0x07, 0x01, 0x01
        /*0010*/ 	.byte	0x02, 0x03, 0x00, 0x00, 0x02, 0x06, 0x01, 0x00, 0x04, 0x0b, 0x08, 0x00, 0x00, 0x00, 0x00, 0x00
        /*0020*/ 	.byte	0x00, 0x00, 0x00, 0x00


//--------------------- .nv.info.attn_fwd         --------------------------
	.section	.nv.info.attn_fwd,"",@"SHT_CUDA_INFO"
	.sectionflags	@""
	.align	4


	//----- nvinfo : EIATTR_CUDA_API_VERSION
	.align		4
        /*0000*/ 	.byte	0x04, 0x37
        /*0002*/ 	.short	(.L_8 - .L_7)
.L_7:
        /*0004*/ 	.word	0x00000082


	//----- nvinfo : EIATTR_KPARAM_INFO
	.align		4
.L_8:
        /*0008*/ 	.byte	0x04, 0x17
        /*000a*/ 	.short	(.L_10 - .L_9)
.L_9:
        /*000c*/ 	.word	0x00000000
        /*0010*/ 	.short	0x0019
        /*0012*/ 	.short	0x0080
        /*0014*/ 	.byte	0x00, 0xf4, 0x21, 0x00


	//----- nvinfo : EIATTR_KPARAM_INFO
	.align		4
.L_10:
        /*0018*/ 	.byte	0x04, 0x17
        /*001a*/ 	.short	(.L_12 - .L_11)
.L_11:
        /*001c*/ 	.word	0x00000000
        /*0020*/ 	.short	0x0018
        /*0022*/ 	.short	0x0078
        /*0024*/ 	.byte	0x00, 0xf4, 0x21, 0x00


	//----- nvinfo : EIATTR_KPARAM_INFO
	.align		4
.L_12:
        /*0028*/ 	.byte	0x04, 0x17
        /*002a*/ 	.short	(.L_14 - .L_13)
.L_13:
        /*002c*/ 	.word	0x00000000
        /*0030*/ 	.short	0x0017
        /*0032*/ 	.short	0x0070
        /*0034*/ 	.byte	0x00, 0xf0, 0x11, 0x00


	//----- nvinfo : EIATTR_KPARAM_INFO
	.align		4
.L_14:
        /*0038*/ 	.byte	0x04, 0x17
        /*003a*/ 	.short	(.L_16 - .L_15)
.L_15:
        /*003c*/ 	.word	0x00000000
        /*0040*/ 	.short	0x0016
        /*0042*/ 	.short	0x006c
        /*0044*/ 	.byte	0x00, 0xf0, 0x11, 0x00


	//----- nvinfo : EIATTR_KPARAM_INFO
	.align		4
.L_16:
        /*0048*/ 	.byte	0x04, 0x17
        /*004a*/ 	.short	(.L_18 - .L_17)
.L_17:
        /*004c*/ 	.word	0x00000000
        /*0050*/ 	.short	0x0015
        /*0052*/ 	.short	0x0068
        /*0054*/ 	.byte	0x00, 0xf0, 0x11, 0x00


	//----- nvinfo : EIATTR_KPARAM_INFO
	.align		4
.L_18:
        /*0058*/ 	.byte	0x04, 0x17
        /*005a*/ 	.short	(.L_20 - .L_19)
.L_19:
        /*005c*/ 	.word	0x00000000
        /*0060*/ 	.short	0x0014
        /*0062*/ 	.short	0x0064
        /*0064*/ 	.byte	0x00, 0xf0, 0x11, 0x00


	//----- nvinfo : EIATTR_KPARAM_INFO
	.align		4
.L_20:
        /*0068*/ 	.byte	0x04, 0x17
        /*006a*/ 	.short	(.L_22 - .L_21)
.L_21:
        /*006c*/ 	.word	0x00000000
        /*0070*/ 	.short	0x0013
        /*0072*/ 	.short	0x0060
        /*0074*/ 	.byte	0x00, 0xf0, 0x11, 0x00


	//----- nvinfo : EIATTR_KPARAM_INFO
	.align		4
.L_22:
        /*0078*/ 	.byte	0x04, 0x17
        /*007a*/ 	.short	(.L_24 - .L_23)
.L_23:
        /*007c*/ 	.word	0x00000000
        /*0080*/ 	.short	0x0012
        /*0082*/ 	.short	0x005c
        /*0084*/ 	.byte	0x00, 0xf0, 0x11, 0x00


	//----- nvinfo : EIATTR_KPARAM_INFO
	.align		4
.L_24:
        /*0088*/ 	.byte	0x04, 0x17
        /*008a*/ 	.short	(.L_26 - .L_25)
.L_25:
        /*008c*/ 	.word	0x00000000
        /*0090*/ 	.short	0x0011
        /*0092*/ 	.short	0x0058
        /*0094*/ 	.byte	0x00, 0xf0, 0x11, 0x00


	//----- nvinfo : EIATTR_KPARAM_INFO
	.align		4
.L_26:
        /*0098*/ 	.byte	0x04, 0x17
        /*009a*/ 	.short	(.L_28 - .L_27)
.L_27:
        /*009c*/ 	.word	0x00000000
        /*00a0*/ 	.short	0x0010
        /*00a2*/ 	.short	0x0054
        /*00a4*/ 	.byte	0x00, 0xf0, 0x11, 0x00


	//----- nvinfo : EIATTR_KPARAM_INFO
	.align		4
.L_28:
        /*00a8*/ 	.byte	0x04, 0x17
        /*00aa*/ 	.short	(.L_30 - .L_29)
.L_29:
        /*00ac*/ 	.word	0x00000000
        /*00b0*/ 	.short	0x000f
        /*00b2*/ 	.short	0x0050
        /*00b4*/ 	.byte	0x00, 0xf0, 0x11, 0x00


	//----- nvinfo : EIATTR_KPARAM_INFO
	.align		4
.L_30:
        /*00b8*/ 	.byte	0x04, 0x17
        /*00ba*/ 	.short	(.L_32 - .L_31)
.L_31:
        /*00bc*/ 	.word	0x00000000
        /*00c0*/ 	.short	0x000e
        /*00c2*/ 	.short	0x004c
        /*00c4*/ 	.byte	0x00, 0xf0, 0x11, 0x00


	//----- nvinfo : EIATTR_KPARAM_INFO
	.align		4
.L_32:
        /*00c8*/ 	.byte	0x04, 0x17
        /*00ca*/ 	.short	(.L_34 - .L_33)
.L_33:
        /*00cc*/ 	.word	0x00000000
        /*00d0*/ 	.short	0x000d
        /*00d2*/ 	.short	0x0048
        /*00d4*/ 	.byte	0x00, 0xf0, 0x11, 0x00


	//----- nvinfo : EIATTR_KPARAM_INFO
	.align		4
.L_34:
        /*00d8*/ 	.byte	0x04, 0x17
        /*00da*/ 	.short	(.L_36 - .L_35)
.L_35:
        /*00dc*/ 	.word	0x00000000
        /*00e0*/ 	.short	0x000c
        /*00e2*/ 	.short	0x0044
        /*00e4*/ 	.byte	0x00, 0xf0, 0x11, 0x00


	//----- nvinfo : EIATTR_KPARAM_INFO
	.align		4
.L_36:
        /*00e8*/ 	.byte	0x04, 0x17
        /*00ea*/ 	.short	(.L_38 - .L_37)
.L_37:
        /*00ec*/ 	.word	0x00000000
        /*00f0*/ 	.short	0x000b
        /*00f2*/ 	.short	0x0040
        /*00f4*/ 	.byte	0x00, 0xf0, 0x11, 0x00


	//----- nvinfo : EIATTR_KPARAM_INFO
	.align		4
.L_38:
        /*00f8*/ 	.byte	0x04, 0x17
        /*00fa*/ 	.short	(.L_40 - .L_39)
.L_39:
        /*00fc*/ 	.word	0x00000000
        /*0100*/ 	.short	0x000a
        /*0102*/ 	.short	0x003c
        /*0104*/ 	.byte	0x00, 0xf0, 0x11, 0x00


	//----- nvinfo : EIATTR_KPARAM_INFO
	.align		4
.L_40:
        /*0108*/ 	.byte	0x04, 0x17
        /*010a*/ 	.short	(.L_42 - .L_41)
.L_41:
        /*010c*/ 	.word	0x00000000
        /*0110*/ 	.short	0x0009
        /*0112*/ 	.short	0x0038
        /*0114*/ 	.byte	0x00, 0xf0, 0x11, 0x00


	//----- nvinfo : EIATTR_KPARAM_INFO
	.align		4
.L_42:
        /*0118*/ 	.byte	0x04, 0x17
        /*011a*/ 	.short	(.L_44 - .L_43)
.L_43:
        /*011c*/ 	.word	0x00000000
        /*0120*/ 	.short	0x0008
        /*0122*/ 	.short	0x0034
        /*0124*/ 	.byte	0x00, 0xf0, 0x11, 0x00


	//----- nvinfo : EIATTR_KPARAM_INFO
	.align		4
.L_44:
        /*0128*/ 	.byte	0x04, 0x17
        /*012a*/ 	.short	(.L_46 - .L_45)
.L_45:
        /*012c*/ 	.word	0x00000000
        /*0130*/ 	.short	0x0007
        /*0132*/ 	.short	0x0030
        /*0134*/ 	.byte	0x00, 0xf0, 0x11, 0x00


	//----- nvinfo : EIATTR_KPARAM_INFO
	.align		4
.L_46:
        /*0138*/ 	.byte	0x04, 0x17
        /*013a*/ 	.short	(.L_48 - .L_47)
.L_47:
        /*013c*/ 	.word	0x00000000
        /*0140*/ 	.short	0x0006
        /*0142*/ 	.short	0x002c
        /*0144*/ 	.byte	0x00, 0xf0, 0x11, 0x00


	//----- nvinfo : EIATTR_KPARAM_INFO
	.align		4
.L_48:
        /*0148*/ 	.byte	0x04, 0x17
        /*014a*/ 	.short	(.L_50 - .L_49)
.L_49:
        /*014c*/ 	.word	0x00000000
        /*0150*/ 	.short	0x0005
        /*0152*/ 	.short	0x0028
        /*0154*/ 	.byte	0x00, 0xf0, 0x11, 0x00


	//----- nvinfo : EIATTR_KPARAM_INFO
	.align		4
.L_50:
        /*0158*/ 	.byte	0x04, 0x17
        /*015a*/ 	.short	(.L_52 - .L_51)
.L_51:
        /*015c*/ 	.word	0x00000000
        /*0160*/ 	.short	0x0004
        /*0162*/ 	.short	0x0020
        /*0164*/ 	.byte	0x00, 0xf4, 0x21, 0x00


	//----- nvinfo : EIATTR_KPARAM_INFO
	.align		4
.L_52:
        /*0168*/ 	.byte	0x04, 0x17
        /*016a*/ 	.short	(.L_54 - .L_53)
.L_53:
        /*016c*/ 	.word	0x00000000
        /*0170*/ 	.short	0x0003
        /*0172*/ 	.short	0x0018
        /*0174*/ 	.byte	0x00, 0xf4, 0x21, 0x00


	//----- nvinfo : EIATTR_KPARAM_INFO
	.align		4
.L_54:
        /*0178*/ 	.byte	0x04, 0x17
        /*017a*/ 	.short	(.L_56 - .L_55)
.L_55:
        /*017c*/ 	.word	0x00000000
        /*0180*/ 	.short	0x0002
        /*0182*/ 	.short	0x0010
        /*0184*/ 	.byte	0x00, 0xf4, 0x21, 0x00


	//----- nvinfo : EIATTR_KPARAM_INFO
	.align		4
.L_56:
        /*0188*/ 	.byte	0x04, 0x17
        /*018a*/ 	.short	(.L_58 - .L_57)
.L_57:
        /*018c*/ 	.word	0x00000000
        /*0190*/ 	.short	0x0001
        /*0192*/ 	.short	0x0008
        /*0194*/ 	.byte	0x00, 0xf4, 0x21, 0x00


	//----- nvinfo : EIATTR_KPARAM_INFO
	.align		4
.L_58:
        /*0198*/ 	.byte	0x04, 0x17
        /*019a*/ 	.short	(.L_60 - .L_59)
.L_59:
        /*019c*/ 	.word	0x00000000
        /*01a0*/ 	.short	0x0000
        /*01a2*/ 	.short	0x0000
        /*01a4*/ 	.byte	0x00, 0xf4, 0x21, 0x00


	//----- nvinfo : EIATTR_SPARSE_MMA_MASK
	.align		4
.L_60:
        /*01a8*/ 	.byte	0x03, 0x50
        /*01aa*/ 	.short	0x0000


	//----- nvinfo : EIATTR_MAXREG_COUNT
	.align		4
        /*01ac*/ 	.byte	0x03, 0x1b
        /*01ae*/ 	.short	0x00ff


	//----- nvinfo : EIATTR_NUM_BARRIERS
	.align		4
        /*01b0*/ 	.byte	0x02, 0x4c
        /*01b2*/ 	.byte	0x01
	.zero		1


	//----- nvinfo : EIATTR_ANNOTATIONS
	.align		4
        /*01b4*/ 	.byte	0x04, 0x55
        /*01b6*/ 	.short	(.L_62 - .L_61)


	//   ....[0]....
.L_61:
        /*01b8*/ 	.word	0x00000001
        /*01bc*/ 	.byte	0xf0, 0x00, 0x00, 0x00, 0x01, 0x00, 0x00, 0x00, 0x90, 0x33, 0x00, 0x00, 0x01, 0x00, 0x00, 0x00
        /* <DEDUP_REMOVED lines=110> */
        /*08ac*/ 	.byte	0x40, 0x7e, 0x00, 0x00, 0x01, 0x00, 0x00, 0x00, 0x00, 0x91, 0x00, 0x00


	//----- nvinfo : EIATTR_MERCURY_ISA_VERSION
	.align		4
.L_62:
        /*08b8*/ 	.byte	0x03, 0x5f
        /*08ba*/ 	.short	0x0101


	//----- nvinfo : EIATTR_COOP_GROUP_MASK_REGIDS
	.align		4
        /*08bc*/ 	.byte	0x04, 0x29
        /*08be*/ 	.short	(.L_64 - .L_63)


	//   ....[0]....
.L_63:
        /*08c0*/ 	.word	0xffffffff


	//   ....[1]....
        /*08c4*/ 	.word	0xffffffff


	//   ....[2]....
        /*08c8*/ 	.word	0xffffffff


	//   ....[3]....
        /*08cc*/ 	.word	0xffffffff


	//   ....[4]....
        /*08d0*/ 	.word	0xffffffff


	//   ....[5]....
        /*08d4*/ 	.word	0xffffffff


	//   ....[6]....
        /*08d8*/ 	.word	0xffffffff


	//   ....[7]....
        /*08dc*/ 	.word	0xffffffff


	//   ....[8]....
        /*08e0*/ 	.word	0xffffffff


	//   ....[9]....
        /*08e4*/ 	.word	0xffffffff


	//   ....[10]....
        /*08e8*/ 	.word	0xffffffff


	//   ....[11]....
        /*08ec*/ 	.word	0xffffffff


	//   ....[12]....
        /*08f0*/ 	.word	0xffffffff


	//   ....[13]....
        /*08f4*/ 	.word	0xffffffff


	//   ....[14]....
        /*08f8*/ 	.word	0xffffffff


	//   ....[15]....
        /*08fc*/ 	.word	0xffffffff


	//   ....[16]....
        /*0900*/ 	.word	0xffffffff


	//   ....[17]....
        /*0904*/ 	.word	0xffffffff


	//----- nvinfo : EIATTR_COOP_GROUP_INSTR_OFFSETS
	.align		4
.L_64:
        /*0908*/ 	.byte	0x04, 0x28
        /*090a*/ 	.short	(.L_66 - .L_65)


	//   ....[0]....
.L_65:
        /*090c*/ 	.word	0x00006d40


	//   ....[1]....
        /*0910*/ 	.word	0x00006d70


	//   ....[2]....
        /*0914*/ 	.word	0x00006d80


	//   ....[3]....
        /*0918*/ 	.word	0x00006d90


	//   ....[4]....
        /*091c*/ 	.word	0x00006dc0


	//   ....[5]....
        /*0920*/ 	.word	0x00006de0


	//   ....[6]....
        /*0924*/ 	.word	0x00006e00


	//   ....[7]....
        /*0928*/ 	.word	0x00006e10


	//   ....[8]....
        /*092c*/ 	.word	0x00006fe0


	//   ....[9]....
        /*0930*/ 	.word	0x00007250


	//   ....[10]....
        /*0934*/ 	.word	0x00007260


	//   ....[11]....
        /*0938*/ 	.word	0x00007280


	//   ....[12]....
        /*093c*/ 	.word	0x00007290


	//   ....[13]....
        /*0940*/ 	.word	0x000072e0


	//   ....[14]....
        /*0944*/ 	.word	0x000072f0


	//   ....[15]....
        /*0948*/ 	.word	0x00007300


	//   ....[16]....
        /*094c*/ 	.word	0x00007310


	//   ....[17]....
        /*0950*/ 	.word	0x000073e0


	//----- nvinfo : EIATTR_EXIT_INSTR_OFFSETS
	.align		4
.L_66:
        /*0954*/ 	.byte	0x04, 0x1c
        /*0956*/ 	.short	(.L_68 - .L_67)


	//   ....[0]....
.L_67:
        /*0958*/ 	.word	0x0000e150


	//   ....[1]....
        /*095c*/ 	.word	0x0000e180


	//----- nvinfo : EIATTR_REQNTID
	.align		4
.L_68:
        /*0960*/ 	.byte	0x04, 0x10
        /*0962*/ 	.short	(.L_70 - .L_69)
.L_69:
        /*0964*/ 	.word	0x00000080
        /*0968*/ 	.word	0x00000001
        /*096c*/ 	.word	0x00000001


	//----- nvinfo : EIATTR_CBANK_PARAM_SIZE
	.align		4
.L_70:
        /*0970*/ 	.byte	0x03, 0x19
        /*0972*/ 	.short	0x0088


	//----- nvinfo : EIATTR_PARAM_CBANK
	.align		4
        /*0974*/ 	.byte	0x04, 0x0a
        /*0976*/ 	.short	(.L_72 - .L_71)
	.align		4
.L_71:
        /*0978*/ 	.word	index@(.nv.constant0.attn_fwd)
        /*097c*/ 	.short	0x0210
        /*097e*/ 	.short	0x0088


	//----- nvinfo : EIATTR_SW_WAR
	.align		4
.L_72:
        /*0980*/ 	.byte	0x04, 0x36
        /*0982*/ 	.short	(.L_74 - .L_73)
.L_73:
        /*0984*/ 	.word	0x00000008
.L_74:


//--------------------- .nv.callgraph             --------------------------
	.section	.nv.callgraph,"",@"SHT_CUDA_CALLGRAPH"
	.align	4
	.sectionentsize	8
	.align		4
        /*0000*/ 	.word	0x00000000
	.align		4
        /*0004*/ 	.word	0xffffffff
	.align		4
        /*0008*/ 	.word	0x00000000
	.align		4
        /*000c*/ 	.word	0xfffffffe
	.align		4
        /*0010*/ 	.word	0x00000000
	.align		4
        /*0014*/ 	.word	0xfffffffd
	.align		4
        /*0018*/ 	.word	0x00000000
	.align		4
        /*001c*/ 	.word	0xfffffffc


//--------------------- .nv.constant4             --------------------------
	.section	.nv.constant4,"a",@progbits
	.align	8
	.align		8
.nv.constant4:
        /*0000*/ 	.dword	_$_str


//--------------------- .text.attn_fwd            --------------------------
	.section	.text.attn_fwd,"ax",@progbits
	.align	128
        .global         attn_fwd
        .type           attn_fwd,@function
        .size           attn_fwd,(.L_x_3 - attn_fwd)
        .other          attn_fwd,@"STO_CUDA_ENTRY STV_DEFAULT"
attn_fwd:
.text.attn_fwd:
[----:B------:R-:W0:Y:S01]  /*0000*/  LDC R1, c[0x0][0x28] ;  /* 0x00000a00ff017b82 */ /* 0x000e220000000800 */
[----:B------:R-:W1:Y:S07]  /*0010*/  S2R R0, SR_CTAID.X ;  /* 0x0000000000007919 */ /* 0x000e6e0000002500 */
[----:B------:R-:W2:Y:S01]  /*0020*/  S2UR UR7, SR_CTAID.Y ;  /* 0x00000000000779c3 */ /* 0x000ea20000002600 */
[----:B0-----:R-:W-:Y:S01]  /*0030*/  VIADD R1, R1, 0xfffffc80 ;  /* 0xfffffc8001017836 */ /* 0x001fe20000000000 */
[----:B------:R-:W-:Y:S01]  /*0040*/  ULDC.64 UR4, c[0x0][0x240] ;  /* 0x0000900000047ab9 */ /* 0x000fe20000000a00 */
[----:B------:R-:W0:Y:S01]  /*0050*/  S2R R237, SR_TID.X ;  /* 0x0000000000ed7919 */ /* 0x000e220000002100 */
[----:B------:R-:W-:-:S04]  /*0060*/  ULDC.64 UR10, c[0x0][0x208] ;  /* 0x00008200000a7ab9 */ /* 0x000fc80000000a00 */
[----:B------:R-:W3:Y:S08]  /*0070*/  LDC R14, c[0x0][0x248] ;  /* 0x00009200ff0e7b82 */ /* 0x000ef00000000800 */
[----:B------:R-:W4:Y:S01]  /*0080*/  LDC.64 R8, c[0x0][0x210] ;  /* 0x00008400ff087b82 */ /* 0x000f220000000a00 */
[----:B--2---:R-:W-:-:S04]  /*0090*/  UIMAD UR4, UR7, UR4, URZ ;  /* 0x00000004070472a4 */ /* 0x004fc8000f8e023f */
[----:B------:R-:W-:Y:S01]  /*00a0*/  USHF.L.U32 UR6, UR4, 0x1, URZ ;  /* 0x0000000104067899 */ /* 0x000fe2000800063f */
[----:B-1----:R-:W-:Y:S01]  /*00b0*/  IMAD.SHL.U32 R0, R0, 0x20, RZ ;  /* 0x0000002000007824 */ /* 0x002fe200078e00ff */
[----:B0-----:R-:W-:-:S04]  /*00c0*/  SHF.R.U32.HI R3, RZ, 0x5, R237 ;  /* 0x00000005ff037819 */ /* 0x001fc800000116ed */
[----:B------:R-:W-:Y:S02]  /*00d0*/  LOP3.LUT R2, R0, 0x1f, R237, 0xf8, !PT ;  /* 0x0000001f00027812 */ /* 0x000fe400078ef8ed */
[----:B------:R-:W-:-:S03]  /*00e0*/  SGXT.U32 R3, R3, 0x2 ;  /* 0x000000020303781a */ /* 0x000fc60000000000 */
[----:B------:R0:W-:Y:S02]  /*00f0*/  STL [R1+0x378], R2 ;  /* 0x0003780201007387 */ /* 0x0001e40000100800 */
[----:B---3--:R-:W-:-:S04]  /*0100*/  IMAD R5, R3, R14, RZ ;  /* 0x0000000e03057224 */ /* 0x008fc800078e02ff */
[----:B------:R-:W-:Y:S02]  /*0110*/  IMAD R7, R14, 0x4, R5 ;  /* 0x000000040e077824 */ /* 0x000fe400078e0205 */
[----:B0-----:R-:W-:Y:S01]  /*0120*/  IMAD R2, R2, UR5, RZ ;  /* 0x0000000502027c24 */ /* 0x001fe2000f8e02ff */
[----:B------:R-:W-:Y:S02]  /*0130*/  UIMAD.WIDE UR4, UR4, 0x2, URZ ;  /* 0x00000002040478a5 */ /* 0x000fe4000f8e023f */
[----:B------:R-:W-:Y:S01]  /*0140*/  LEA R11, R14, R7, 0x2 ;  /* 0x000000070e0b7211 */ /* 0x000fe200078e10ff */
[C---:B------:R-:W-:Y:S02]  /*0150*/  IMAD.SHL.U32 R3, R2.reuse, 0x2, RZ ;  /* 0x0000000202037824 */ /* 0x040fe400078e00ff */
[----:B------:R-:W-:-:S03]  /*0160*/  IMAD.HI R2, R2, 0x2, RZ ;  /* 0x0000000202027827 */ /* 0x000fc600078e02ff */
[----:B----4-:R-:W-:Y:S01]  /*0170*/  IADD3 R3, P0, P1, R3, UR6, R8 ;  /* 0x0000000603037c10 */ /* 0x010fe2000f91e008 */
[----:B------:R-:W-:-:S03]  /*0180*/  IMAD R15, R14, 0x4, R11 ;  /* 0x000000040e0f7824 */ /* 0x000fc600078e020b */
[----:B------:R-:W-:Y:S02]  /*0190*/  IADD3.X R2, R2, UR5, R9, P0, P1 ;  /* 0x0000000502027c10 */ /* 0x000fe400087e2409 */
[-C--:B------:R-:W-:Y:S02]  /*01a0*/  LEA R8, P0, R5, R3.reuse, 0x1 ;  /* 0x0000000305087211 */ /* 0x080fe400078008ff */
[-C--:B------:R-:W-:Y:S02]  /*01b0*/  LEA R12, P1, R11, R3.reuse, 0x1 ;  /* 0x000000030b0c7211 */ /* 0x080fe400078208ff */
[-C--:B------:R-:W-:Y:S02]  /*01c0*/  LEA.HI.X.SX32 R9, R5, R2.reuse, 0x1, P0 ;  /* 0x0000000205097211 */ /* 0x080fe400000f0eff */
[-C--:B------:R-:W-:Y:S02]  /*01d0*/  LEA R10, P0, R7, R3.reuse, 0x1 ;  /* 0x00000003070a7211 */ /* 0x080fe400078008ff */
[-C--:B------:R-:W-:Y:S01]  /*01e0*/  LEA.HI.X.SX32 R13, R11, R2.reuse, 0x1, P1 ;  /* 0x000000020b0d7211 */ /* 0x080fe200008f0eff */
[----:B------:R0:W2:Y:S01]  /*01f0*/  LDG.E.U16 R4, desc[UR10][R8.64] ;  /* 0x0000000a08047981 */ /* 0x0000a2000c1e1500 */
[-C--:B------:R-:W-:Y:S01]  /*0200*/  LEA.HI.X.SX32 R11, R7, R2.reuse, 0x1, P0 ;  /* 0x00000002070b7211 */ /* 0x080fe200000f0eff */
[C---:B------:R-:W-:Y:S01]  /*0210*/  IMAD R7, R14.reuse, 0x4, R15 ;  /* 0x000000040e077824 */ /* 0x040fe200078e020f */
[CC--:B------:R-:W-:Y:S01]  /*0220*/  LEA R16, P0, R15.reuse, R3.reuse, 0x1 ;  /* 0x000000030f107211 */ /* 0x0c0fe200078008ff */
[----:B------:R1:W3:Y:S02]  /*0230*/  LDG.E.U16 R5, desc[UR10][R12.64] ;  /* 0x0000000a0c057981 */ /* 0x0002e4000c1e1500 */
[C---:B------:R-:W-:Y:S01]  /*0240*/  IMAD R21, R14.reuse, 0x4, R7 ;  /* 0x000000040e157824 */ /* 0x040fe200078e0207 */
[----:B------:R-:W-:Y:S01]  /*0250*/  LEA.HI.X.SX32 R17, R15, R2, 0x1, P0 ;  /* 0x000000020f117211 */ /* 0x000fe200000f0eff */
[----:B------:R-:W4:Y:S01]  /*0260*/  LDG.E.U16 R6, desc[UR10][R10.64] ;  /* 0x0000000a0a067981 */ /* 0x000f22000c1e1500 */
[-C--:B------:R-:W-:Y:S01]  /*0270*/  LEA R18, P1, R7, R3.reuse, 0x1 ;  /* 0x0000000307127211 */ /* 0x080fe200078208ff */
[----:B0-----:R-:W-:Y:S01]  /*0280*/  IMAD R9, R14, 0x4, R21 ;  /* 0x000000040e097824 */ /* 0x001fe200078e0215 */
[----:B------:R-:W-:-:S04]  /*0290*/  LEA R20, P0, R21, R3, 0x1 ;  /* 0x0000000315147211 */ /* 0x000fc800078008ff */
[C---:B-1----:R-:W-:Y:S02]  /*02a0*/  LEA R13, R14.reuse, R9, 0x2 ;  /* 0x000000090e0d7211 */ /* 0x042fe400078e10ff */
[----:B------:R-:W-:Y:S02]  /*02b0*/  LEA.HI.X.SX32 R21, R21, R2, 0x1, P0 ;  /* 0x0000000215157211 */ /* 0x000fe400000f0eff */
[----:B------:R-:W-:Y:S01]  /*02c0*/  LEA R22, P0, R9, R3, 0x1 ;  /* 0x0000000309167211 */ /* 0x000fe200078008ff */
[----:B------:R-:W-:-:S03]  /*02d0*/  IMAD R15, R14, 0x4, R13 ;  /* 0x000000040e0f7824 */ /* 0x000fc600078e020d */
[-C--:B------:R-:W-:Y:S01]  /*02e0*/  LEA.HI.X.SX32 R23, R9, R2.reuse, 0x1, P0 ;  /* 0x0000000209177211 */ /* 0x080fe200000f0eff */
[C---:B------:R-:W-:Y:S01]  /*02f0*/  IMAD R29, R14.reuse, 0x4, R15 ;  /* 0x000000040e1d7824 */ /* 0x040fe200078e020f */
[-C--:B------:R-:W-:Y:S01]  /*0300*/  LEA R24, P0, R13, R3.reuse, 0x1 ;  /* 0x000000030d187211 */ /* 0x080fe200078008ff */
[----:B------:R-:W5:Y:S01]  /*0310*/  LDG.E.U16 R9, desc[UR10][R20.64] ;  /* 0x0000000a14097981 */ /* 0x000f62000c1e1500 */
[-C--:B------:R-:W-:Y:S02]  /*0320*/  LEA.HI.X.SX32 R19, R7, R2.reuse, 0x1, P1 ;  /* 0x0000000207137211 */ /* 0x080fe400008f0eff */
[-C--:B------:R-:W-:Y:S01]  /*0330*/  LEA R26, P1, R15, R3.reuse, 0x1 ;  /* 0x000000030f1a7211 */ /* 0x080fe200078208ff */
[----:B------:R0:W5:Y:S01]  /*0340*/  LDG.E.U16 R7, desc[UR10][R16.64] ;  /* 0x0000000a10077981 */ /* 0x000162000c1e1500 */
[-C--:B------:R-:W-:Y:S01]  /*0350*/  LEA.HI.X.SX32 R25, R13, R2.reuse, 0x1, P0 ;  /* 0x000000020d197211 */ /* 0x080fe200000f0eff */
[C---:B------:R-:W-:Y:S01]  /*0360*/  IMAD R13, R14.reuse, 0x4, R29 ;  /* 0x000000040e0d7824 */ /* 0x040fe200078e021d */
[-C--:B------:R-:W-:Y:S01]  /*0370*/  LEA.HI.X.SX32 R27, R15, R2.reuse, 0x1, P1 ;  /* 0x000000020f1b7211 */ /* 0x080fe200008f0eff */
[----:B------:R1:W4:Y:S02]  /*0380*/  LDG.E.U16 R8, desc[UR10][R18.64] ;  /* 0x0000000a12087981 */ /* 0x000324000c1e1500 */
[C---:B------:R-:W-:Y:S01]  /*0390*/  IMAD R15, R14.reuse, 0x4, R13 ;  /* 0x000000040e0f7824 */ /* 0x040fe200078e020d */
[C---:B------:R-:W-:Y:S01]  /*03a0*/  LEA R28, P0, R29.reuse, R3, 0x1 ;  /* 0x000000031d1c7211 */ /* 0x040fe200078008ff */
[----:B------:R1:W5:Y:S03]  /*03b0*/  LDG.E.U16 R12, desc[UR10][R26.64] ;  /* 0x0000000a1a0c7981 */ /* 0x000366000c1e1500 */
[----:B0-----:R-:W-:Y:S01]  /*03c0*/  LEA R17, R14, R15, 0x2 ;  /* 0x0000000f0e117211 */ /* 0x001fe200078e10ff */
[----:B------:R0:W5:Y:S01]  /*03d0*/  LDG.E.U16 R11, desc[UR10][R24.64] ;  /* 0x0000000a180b7981 */ /* 0x000162000c1e1500 */
[----:B------:R-:W-:-:S02]  /*03e0*/  LEA.HI.X.SX32 R29, R29, R2, 0x1, P0 ;  /* 0x000000021d1d7211 */ /* 0x000fc400000f0eff */
[CC--:B-1----:R-:W-:Y:S01]  /*03f0*/  LEA R18, P0, R13.reuse, R3.reuse, 0x1 ;  /* 0x000000030d127211 */ /* 0x0c2fe200078008ff */
[C---:B------:R-:W-:Y:S01]  /*0400*/  IMAD R31, R14.reuse, 0x4, R17 ;  /* 0x000000040e1f7824 */ /* 0x040fe200078e0211 */
[----:B------:R1:W5:Y:S02]  /*0410*/  LDG.E.U16 R10, desc[UR10][R22.64] ;  /* 0x0000000a160a7981 */ /* 0x000364000c1e1500 */
[-C--:B------:R-:W-:Y:S02]  /*0420*/  LEA.HI.X.SX32 R19, R13, R2.reuse, 0x1, P0 ;  /* 0x000000020d137211 */ /* 0x080fe400000f0eff */
[C---:B------:R-:W-:Y:S01]  /*0430*/  LEA R20, P0, R15.reuse, R3, 0x1 ;  /* 0x000000030f147211 */ /* 0x040fe200078008ff */
[----:B------:R-:W-:Y:S01]  /*0440*/  IMAD R27, R14, 0x4, R31 ;  /* 0x000000040e1b7824 */ /* 0x000fe200078e021f */
[----:B------:R1:W5:Y:S02]  /*0450*/  LDG.E.U16 R13, desc[UR10][R28.64] ;  /* 0x0000000a1c0d7981 */ /* 0x000364000c1e1500 */
[----:B------:R-:W-:-:S02]  /*0460*/  LEA.HI.X.SX32 R21, R15, R2, 0x1, P0 ;  /* 0x000000020f157211 */ /* 0x000fc400000f0eff */
[-C--:B0-----:R-:W-:Y:S01]  /*0470*/  LEA R24, P0, R31, R3.reuse, 0x1 ;  /* 0x000000031f187211 */ /* 0x081fe200078008ff */
[----:B------:R-:W5:Y:S01]  /*0480*/  LDG.E.U16 R15, desc[UR10][R18.64] ;  /* 0x0000000a120f7981 */ /* 0x000f62000c1e1500 */
[-C--:B-1----:R-:W-:Y:S01]  /*0490*/  LEA R22, P1, R17, R3.reuse, 0x1 ;  /* 0x0000000311167211 */ /* 0x082fe200078208ff */
[C---:B------:R-:W-:Y:S01]  /*04a0*/  IMAD R29, R14.reuse, 0x4, R27 ;  /* 0x000000040e1d7824 */ /* 0x040fe200078e021b */
[-C--:B------:R-:W-:Y:S01]  /*04b0*/  LEA.HI.X.SX32 R25, R31, R2.reuse, 0x1, P0 ;  /* 0x000000021f197211 */ /* 0x080fe200000f0eff */
[----:B------:R-:W5:Y:S02]  /*04c0*/  LDG.E.U16 R16, desc[UR10][R20.64] ;  /* 0x0000000a14107981 */ /* 0x000f64000c1e1500 */
[----:B------:R-:W-:Y:S01]  /*04d0*/  IMAD R31, R14, 0x4, R29 ;  /* 0x000000040e1f7824 */ /* 0x000fe200078e021d */
[----:B------:R-:W-:Y:S01]  /*04e0*/  LEA R26, P0, R27, R3, 0x1 ;  /* 0x000000031b1a7211 */ /* 0x000fe200078008ff */
[----:B------:R-:W5:Y:S01]  /*04f0*/  LDG.E.U16 R18, desc[UR10][R24.64] ;  /* 0x0000000a18127981 */ /* 0x000f62000c1e1500 */
[----:B------:R-:W-:-:S02]  /*0500*/  LEA.HI.X.SX32 R23, R17, R2, 0x1, P1 ;  /* 0x0000000211177211 */ /* 0x000fc400008f0eff */
[C---:B------:R-:W-:Y:S02]  /*0510*/  LEA R33, R14.reuse, R31, 0x2 ;  /* 0x0000001f0e217211 */ /* 0x040fe400078e10ff */
[-C--:B------:R-:W-:Y:S01]  /*0520*/  LEA.HI.X.SX32 R27, R27, R2.reuse, 0x1, P0 ;  /* 0x000000021b1b7211 */ /* 0x080fe200000f0eff */
[----:B------:R0:W5:Y:S01]  /*0530*/  LDG.E.U16 R17, desc[UR10][R22.64] ;  /* 0x0000000a16117981 */ /* 0x000162000c1e1500 */
[-C--:B------:R-:W-:Y:S02]  /*0540*/  LEA R28, P0, R29, R3.reuse, 0x1 ;  /* 0x000000031d1c7211 */ /* 0x080fe400078008ff */
[-C--:B------:R-:W-:Y:S01]  /*0550*/  LEA R30, P1, R31, R3.reuse, 0x1 ;  /* 0x000000031f1e7211 */ /* 0x080fe200078208ff */
[----:B------:R1:W5:Y:S01]  /*0560*/  LDG.E.U16 R19, desc[UR10][R26.64] ;  /* 0x0000000a1a137981 */ /* 0x000362000c1e1500 */
[----:B------:R-:W-:Y:S02]  /*0570*/  LEA.HI.X.SX32 R29, R29, R2, 0x1, P0 ;  /* 0x000000021d1d7211 */ /* 0x000fe400000f0eff */
[----:B------:R-:W-:Y:S01]  /*0580*/  LEA R32, P0, R33, R3, 0x1 ;  /* 0x0000000321207211 */ /* 0x000fe200078008ff */
[----:B0-----:R-:W-:-:S03]  /*0590*/  IMAD R23, R14, 0x4, R33 ;  /* 0x000000040e177824 */ /* 0x001fc600078e0221 */
[-C--:B------:R-:W-:Y:S01]  /*05a0*/  LEA.HI.X.SX32 R33, R33, R2.reuse, 0x1, P0 ;  /* 0x0000000221217211 */ /* 0x080fe200000f0eff */
[----:B------:R0:W5:Y:S01]  /*05b0*/  LDG.E.U16 R20, desc[UR10][R28.64] ;  /* 0x0000000a1c147981 */ /* 0x000162000c1e1500 */
[C---:B------:R-:W-:Y:S01]  /*05c0*/  IMAD R25, R14.reuse, 0x4, R23 ;  /* 0x000000040e197824 */ /* 0x040fe200078e0217 */
[CC--:B------:R-:W-:Y:S02]  /*05d0*/  LEA R34, P0, R23.reuse, R3.reuse, 0x1 ;  /* 0x0000000317227211 */ /* 0x0c0fe400078008ff */
[----:B------:R-:W5:Y:S01]  /*05e0*/  LDG.E.U16 R22, desc[UR10][R32.64] ;  /* 0x0000000a20167981 */ /* 0x000f62000c1e1500 */
[C---:B------:R-:W-:Y:S01]  /*05f0*/  IMAD R39, R14.reuse, 0x4, R25 ;  /* 0x000000040e277824 */ /* 0x040fe200078e0219 */
[-C--:B------:R-:W-:Y:S02]  /*0600*/  LEA.HI.X.SX32 R35, R23, R2.reuse, 0x1, P0 ;  /* 0x0000000217237211 */ /* 0x080fe400000f0eff */
[----:B------:R-:W-:Y:S01]  /*0610*/  LEA R36, P0, R25, R3, 0x1 ;  /* 0x0000000319247211 */ /* 0x000fe200078008ff */
[----:B-1----:R-:W-:Y:S01]  /*0620*/  IMAD R27, R14, 0x4, R39 ;  /* 0x000000040e1b7824 */ /* 0x002fe200078e0227 */
[-C--:B------:R-:W-:Y:S01]  /*0630*/  LEA.HI.X.SX32 R31, R31, R2.reuse, 0x1, P1 ;  /* 0x000000021f1f7211 */ /* 0x080fe200008f0eff */
[----:B------:R-:W5:Y:S01]  /*0640*/  LDG.E.U16 R23, desc[UR10][R34.64] ;  /* 0x0000000a22177981 */ /* 0x000f62000c1e1500 */
[----:B------:R-:W-:-:S02]  /*0650*/  LEA.HI.X.SX32 R37, R25, R2, 0x1, P0 ;  /* 0x0000000219257211 */ /* 0x000fc400000f0eff */
[C---:B------:R-:W-:Y:S01]  /*0660*/  LEA R40, P0, R27.reuse, R3, 0x1 ;  /* 0x000000031b287211 */ /* 0x040fe200078008ff */
[----:B------:R1:W5:Y:S01]  /*0670*/  LDG.E.U16 R21, desc[UR10][R30.64] ;  /* 0x0000000a1e157981 */ /* 0x000362000c1e1500 */
[C---:B0-----:R-:W-:Y:S02]  /*0680*/  LEA R29, R14.reuse, R27, 0x2 ;  /* 0x0000001b0e1d7211 */ /* 0x041fe400078e10ff */
[----:B------:R-:W-:Y:S01]  /*0690*/  LEA.HI.X.SX32 R41, R27, R2, 0x1, P0 ;  /* 0x000000021b297211 */ /* 0x000fe200000f0eff */
[----:B------:R0:W5:Y:S02]  /*06a0*/  LDG.E.U16 R24, desc[UR10][R36.64] ;  /* 0x0000000a24187981 */ /* 0x000164000c1e1500 */
[----:B------:R-:W-:Y:S01]  /*06b0*/  IMAD R27, R14, 0x4, R29 ;  /* 0x000000040e1b7824 */ /* 0x000fe200078e021d */
[-C--:B------:R-:W-:Y:S01]  /*06c0*/  LEA R38, P1, R39, R3.reuse, 0x1 ;  /* 0x0000000327267211 */ /* 0x080fe200078208ff */
[----:B------:R-:W5:Y:S01]  /*06d0*/  LDG.E.U16 R26, desc[UR10][R40.64] ;  /* 0x0000000a281a7981 */ /* 0x000f62000c1e1500 */
[----:B-1----:R-:W-:-:S04]  /*06e0*/  LEA R30, P0, R29, R3, 0x1 ;  /* 0x000000031d1e7211 */ /* 0x002fc800078008ff */
[-C--:B------:R-:W-:Y:S01]  /*06f0*/  LEA.HI.X.SX32 R31, R29, R2.reuse, 0x1, P0 ;  /* 0x000000021d1f7211 */ /* 0x080fe200000f0eff */
[----:B------:R-:W-:Y:S01]  /*0700*/  IMAD R29, R14, 0x4, R27 ;  /* 0x000000040e1d7824 */ /* 0x000fe200078e021b */
[----:B------:R-:W-:-:S03]  /*0710*/  LEA.HI.X.SX32 R39, R39, R2, 0x1, P1 ;  /* 0x0000000227277211 */ /* 0x000fc600008f0eff */
[C---:B------:R-:W-:Y:S01]  /*0720*/  IMAD R43, R14.reuse, 0x4, R29 ;  /* 0x000000040e2b7824 */ /* 0x040fe200078e021d */
[CC--:B------:R-:W-:Y:S01]  /*0730*/  LEA R32, P0, R27.reuse, R3.reuse, 0x1 ;  /* 0x000000031b207211 */ /* 0x0c0fe200078008ff */
[----:B------:R1:W5:Y:S03]  /*0740*/  LDG.E.U16 R25, desc[UR10][R38.64] ;  /* 0x0000000a26197981 */ /* 0x000366000c1e1500 */
[----:B------:R-:W-:Y:S02]  /*0750*/  LEA.HI.X.SX32 R33, R27, R2, 0x1, P0 ;  /* 0x000000021b217211 */ /* 0x000fe400000f0eff */
[-C--:B0-----:R-:W-:Y:S01]  /*0760*/  LEA R36, P0, R43, R3.reuse, 0x1 ;  /* 0x000000032b247211 */ /* 0x081fe200078008ff */
[----:B------:R-:W5:Y:S01]  /*0770*/  LDG.E.U16 R27, desc[UR10][R30.64] ;  /* 0x0000000a1e1b7981 */ /* 0x000f62000c1e1500 */
[----:B-1----:R-:W-:Y:S01]  /*0780*/  IMAD R39, R14, 0x4, R43 ;  /* 0x000000040e277824 */ /* 0x002fe200078e022b */
[----:B------:R-:W-:-:S02]  /*0790*/  LEA R34, P1, R29, R3, 0x1 ;  /* 0x000000031d227211 */ /* 0x000fc400078208ff */
[----:B------:R-:W5:Y:S02]  /*07a0*/  LDG.E.U16 R28, desc[UR10][R32.64] ;  /* 0x0000000a201c7981 */ /* 0x000f64000c1e1500 */
[----:B------:R-:W-:Y:S02]  /*07b0*/  LEA R41, R14, R39, 0x2 ;  /* 0x000000270e297211 */ /* 0x000fe400078e10ff */
[----:B------:R-:W-:-:S03]  /*07c0*/  LEA.HI.X.SX32 R37, R43, R2, 0x1, P0 ;  /* 0x000000022b257211 */ /* 0x000fc600000f0eff */
[C---:B------:R-:W-:Y:S01]  /*07d0*/  IMAD R43, R14.reuse, 0x4, R41 ;  /* 0x000000040e2b7824 */ /* 0x040fe200078e0229 */
[-C--:B------:R-:W-:Y:S01]  /*07e0*/  LEA.HI.X.SX32 R35, R29, R2.reuse, 0x1, P1 ;  /* 0x000000021d237211 */ /* 0x080fe200008f0eff */
[----:B------:R-:W5:Y:S01]  /*07f0*/  LDG.E.U16 R30, desc[UR10][R36.64] ;  /* 0x0000000a241e7981 */ /* 0x000f62000c1e1500 */
[CC--:B------:R-:W-:Y:S01]  /*0800*/  LEA R38, P0, R39.reuse, R3.reuse, 0x1 ;  /* 0x0000000327267211 */ /* 0x0c0fe200078008ff */
[C---:B------:R-:W-:Y:S02]  /*0810*/  IMAD R45, R14.reuse, 0x4, R43 ;  /* 0x000000040e2d7824 */ /* 0x040fe400078e022b */
[----:B------:R0:W5:Y:S01]  /*0820*/  LDG.E.U16 R29, desc[UR10][R34.64] ;  /* 0x0000000a221d7981 */ /* 0x000162000c1e1500 */
[-C--:B------:R-:W-:Y:S02]  /*0830*/  LEA.HI.X.SX32 R39, R39, R2.reuse, 0x1, P0 ;  /* 0x0000000227277211 */ /* 0x080fe400000f0eff */
[-C--:B------:R-:W-:Y:S02]  /*0840*/  LEA R40, P0, R41, R3.reuse, 0x1 ;  /* 0x0000000329287211 */ /* 0x080fe400078008ff */
[-C--:B------:R-:W-:Y:S01]  /*0850*/  LEA R42, P1, R43, R3.reuse, 0x1 ;  /* 0x000000032b2a7211 */ /* 0x080fe200078208ff */
[----:B------:R1:W5:Y:S01]  /*0860*/  LDG.E.U16 R31, desc[UR10][R38.64] ;  /* 0x0000000a261f7981 */ /* 0x000362000c1e1500 */
[----:B------:R-:W-:Y:S01]  /*0870*/  LEA.HI.X.SX32 R41, R41, R2, 0x1, P0 ;  /* 0x0000000229297211 */ /* 0x000fe200000f0eff */
[----:B0-----:R-:W-:Y:S01]  /*0880*/  IMAD R35, R14, 0x4, R45 ;  /* 0x000000040e237824 */ /* 0x001fe200078e022d */
[----:B------:R-:W-:-:S03]  /*0890*/  LEA R44, P0, R45, R3, 0x1 ;  /* 0x000000032d2c7211 */ /* 0x000fc600078008ff */
[----:B------:R0:W5:Y:S01]  /*08a0*/  LDG.E.U16 R32, desc[UR10][R40.64] ;  /* 0x0000000a28207981 */ /* 0x000162000c1e1500 */
[C---:B------:R-:W-:Y:S01]  /*08b0*/  IMAD R37, R14.reuse, 0x4, R35 ;  /* 0x000000040e257824 */ /* 0x040fe200078e0223 */
[-C--:B------:R-:W-:Y:S02]  /*08c0*/  LEA.HI.X.SX32 R45, R45, R2.reuse, 0x1, P0 ;  /* 0x000000022d2d7211 */ /* 0x080fe400000f0eff */
[C---:B------:R-:W-:Y:S02]  /*08d0*/  LEA R46, P0, R35.reuse, R3, 0x1 ;  /* 0x00000003232e7211 */ /* 0x040fe400078008ff */
[C---:B------:R-:W-:Y:S01]  /*08e0*/  LEA R51, R14.reuse, R37, 0x2 ;  /* 0x000000250e337211 */ /* 0x040fe200078e10ff */
[----:B------:R-:W5:Y:S01]  /*08f0*/  LDG.E.U16 R34, desc[UR10][R44.64] ;  /* 0x0000000a2c227981 */ /* 0x000f62000c1e1500 */
[-C--:B------:R-:W-:Y:S02]  /*0900*/  LEA.HI.X.SX32 R47, R35, R2.reuse, 0x1, P0 ;  /* 0x00000002232f7211 */ /* 0x080fe400000f0eff */
[-C--:B------:R-:W-:Y:S01]  /*0910*/  LEA R48, P0, R37, R3.reuse, 0x1 ;  /* 0x0000000325307211 */ /* 0x080fe200078008ff */
[C---:B-1----:R-:W-:Y:S01]  /*0920*/  IMAD R39, R14.reuse, 0x4, R51 ;  /* 0x000000040e277824 */ /* 0x042fe200078e0233 */
[-C--:B------:R-:W-:Y:S01]  /*0930*/  LEA.HI.X.SX32 R43, R43, R2.reuse, 0x1, P1 ;  /* 0x000000022b2b7211 */ /* 0x080fe200008f0eff */
[----:B------:R-:W5:Y:S01]  /*0940*/  LDG.E.U16 R35, desc[UR10][R46.64] ;  /* 0x0000000a2e237981 */ /* 0x000f62000c1e1500 */
[-C--:B------:R-:W-:Y:S01]  /*0950*/  LEA.HI.X.SX32 R49, R37, R2.reuse, 0x1, P0 ;  /* 0x0000000225317211 */ /* 0x080fe200000f0eff */
[C---:B0-----:R-:W-:Y:S01]  /*0960*/  IMAD R41, R14.reuse, 0x4, R39 ;  /* 0x000000040e297824 */ /* 0x041fe200078e0227 */
[CC--:B------:R-:W-:Y:S01]  /*0970*/  LEA R52, P0, R39.reuse, R3.reuse, 0x1 ;  /* 0x0000000327347211 */ /* 0x0c0fe200078008ff */
[----:B------:R0:W5:Y:S03]  /*0980*/  LDG.E.U16 R33, desc[UR10][R42.64] ;  /* 0x0000000a2a217981 */ /* 0x000166000c1e1500 */
[----:B------:R-:W-:Y:S01]  /*0990*/  LEA.HI.X.SX32 R53, R39, R2, 0x1, P0 ;  /* 0x0000000227357211 */ /* 0x000fe200000f0eff */
[----:B------:R-:W-:Y:S01]  /*09a0*/  IMAD R39, R14, 0x4, R41 ;  /* 0x000000040e277824 */ /* 0x000fe200078e0229 */
[-C--:B------:R-:W-:Y:S01]  /*09b0*/  LEA R50, P1, R51, R3.reuse, 0x1 ;  /* 0x0000000333327211 */ /* 0x080fe200078208ff */
[----:B------:R1:W5:Y:S01]  /*09c0*/  LDG.E.U16 R36, desc[UR10][R48.64] ;  /* 0x0000000a30247981 */ /* 0x000362000c1e1500 */
[----:B0-----:R-:W-:-:S03]  /*09d0*/  LEA R42, P0, R41, R3, 0x1 ;  /* 0x00000003292a7211 */ /* 0x001fc600078008ff */
[----:B------:R-:W5:Y:S01]  /*09e0*/  LDG.E.U16 R38, desc[UR10][R52.64] ;  /* 0x0000000a34267981 */ /* 0x000f62000c1e1500 */
[-C--:B------:R-:W-:Y:S01]  /*09f0*/  LEA.HI.X.SX32 R43, R41, R2.reuse, 0x1, P0 ;  /* 0x00000002292b7211 */ /* 0x080fe200000f0eff */
[----:B------:R-:W-:Y:S01]  /*0a00*/  IMAD R41, R14, 0x4, R39 ;  /* 0x000000040e297824 */ /* 0x000fe200078e0227 */
[----:B------:R-:W-:-:S04]  /*0a10*/  LEA.HI.X.SX32 R51, R51, R2, 0x1, P1 ;  /* 0x0000000233337211 */ /* 0x000fc800008f0eff */
[----:B------:R-:W-:Y:S01]  /*0a20*/  LEA R55, R14, R41, 0x2 ;  /* 0x000000290e377211 */ /* 0x000fe200078e10ff */
[----:B------:R0:W5:Y:S01]  /*0a30*/  LDG.E.U16 R37, desc[UR10][R50.64] ;  /* 0x0000000a32257981 */ /* 0x000162000c1e1500 */
[----:B------:R-:W-:-:S04]  /*0a40*/  LEA R44, P0, R39, R3, 0x1 ;  /* 0x00000003272c7211 */ /* 0x000fc800078008ff */
[-C--:B------:R-:W-:Y:S02]  /*0a50*/  LEA.HI.X.SX32 R45, R39, R2.reuse, 0x1, P0 ;  /* 0x00000002272d7211 */ /* 0x080fe400000f0eff */
[-C--:B-1----:R-:W-:Y:S01]  /*0a60*/  LEA R48, P0, R55, R3.reuse, 0x1 ;  /* 0x0000000337307211 */ /* 0x082fe200078008ff */
[----:B------:R-:W5:Y:S01]  /*0a70*/  LDG.E.U16 R39, desc[UR10][R42.64] ;  /* 0x0000000a2a277981 */ /* 0x000f62000c1e1500 */
[C---:B0-----:R-:W-:Y:S01]  /*0a80*/  IMAD R51, R14.reuse, 0x4, R55 ;  /* 0x000000040e337824 */ /* 0x041fe200078e0237 */
[----:B------:R-:W-:Y:S02]  /*0a90*/  LEA R46, P1, R41, R3, 0x1 ;  /* 0x00000003292e7211 */ /* 0x000fe400078208ff */
[----:B------:R-:W5:Y:S01]  /*0aa0*/  LDG.E.U16 R40, desc[UR10][R44.64] ;  /* 0x0000000a2c287981 */ /* 0x000f62000c1e1500 */
[----:B------:R-:W-:Y:S01]  /*0ab0*/  IMAD R53, R14, 0x4, R51 ;  /* 0x000000040e357824 */ /* 0x000fe200078e0233 */
[----:B------:R-:W-:-:S03]  /*0ac0*/  LEA.HI.X.SX32 R49, R55, R2, 0x1, P0 ;  /* 0x0000000237317211 */ /* 0x000fc600000f0eff */
[C---:B------:R-:W-:Y:S01]  /*0ad0*/  IMAD R55, R14.reuse, 0x4, R53 ;  /* 0x000000040e377824 */ /* 0x040fe200078e0235 */
[-C--:B------:R-:W-:Y:S01]  /*0ae0*/  LEA R50, P0, R51, R3.reuse, 0x1 ;  /* 0x0000000333327211 */ /* 0x080fe200078008ff */
[----:B------:R-:W5:Y:S01]  /*0af0*/  LDG.E.U16 R42, desc[UR10][R48.64] ;  /* 0x0000000a302a7981 */ /* 0x000f62000c1e1500 */
[-C--:B------:R-:W-:Y:S01]  /*0b00*/  LEA.HI.X.SX32 R47, R41, R2.reuse, 0x1, P1 ;  /* 0x00000002292f7211 */ /* 0x080fe200008f0eff */
[----:B------:R-:W-:Y:S01]  /*0b10*/  IMAD R57, R14, 0x4, R55 ;  /* 0x000000040e397824 */ /* 0x000fe200078e0237 */
[-C--:B------:R-:W-:Y:S02]  /*0b20*/  LEA.HI.X.SX32 R51, R51, R2.reuse, 0x1, P0 ;  /* 0x0000000233337211 */ /* 0x080fe400000f0eff */
[CC--:B------:R-:W-:Y:S01]  /*0b30*/  LEA R52, P0, R53.reuse, R3.reuse, 0x1 ;  /* 0x0000000335347211 */ /* 0x0c0fe200078008ff */
[----:B------:R0:W5:Y:S03]  /*0b40*/  LDG.E.U16 R41, desc[UR10][R46.64] ;  /* 0x0000000a2e297981 */ /* 0x000166000c1e1500 */
[----:B------:R-:W-:Y:S01]  /*0b50*/  LEA.HI.X.SX32 R53, R53, R2, 0x1, P0 ;  /* 0x0000000235357211 */ /* 0x000fe200000f0eff */
[----:B------:R1:W5:Y:S01]  /*0b60*/  LDG.E.U16 R43, desc[UR10][R50.64] ;  /* 0x0000000a322b7981 */ /* 0x000362000c1e1500 */
[----:B------:R-:W-:-:S02]  /*0b70*/  LEA R56, P0, R57, R3, 0x1 ;  /* 0x0000000339387211 */ /* 0x000fc400078008ff */
[----:B------:R-:W-:Y:S01]  /*0b80*/  LEA R54, P1, R55, R3, 0x1 ;  /* 0x0000000337367211 */ /* 0x000fe200078208ff */
[----:B------:R1:W5:Y:S01]  /*0b90*/  LDG.E.U16 R44, desc[UR10][R52.64] ;  /* 0x0000000a342c7981 */ /* 0x000362000c1e1500 */
[----:B0-----:R-:W-:Y:S02]  /*0ba0*/  LEA R47, R14, R57, 0x2 ;  /* 0x000000390e2f7211 */ /* 0x001fe400078e10ff */
[----:B------:R-:W-:-:S03]  /*0bb0*/  LEA.HI.X.SX32 R57, R57, R2, 0x1, P0 ;  /* 0x0000000239397211 */ /* 0x000fc600000f0eff */
[C---:B------:R-:W-:Y:S01]  /*0bc0*/  IMAD R49, R14.reuse, 0x4, R47 ;  /* 0x000000040e317824 */ /* 0x040fe200078e022f */
[CC--:B------:R-:W-:Y:S01]  /*0bd0*/  LEA R58, P0, R47.reuse, R3.reuse, 0x1 ;  /* 0x000000032f3a7211 */ /* 0x0c0fe200078008ff */
[----:B------:R-:W5:Y:S02]  /*0be0*/  LDG.E.U16 R46, desc[UR10][R56.64] ;  /* 0x0000000a382e7981 */ /* 0x000f64000c1e1500 */
[C---:B------:R-:W-:Y:S01]  /*0bf0*/  IMAD R63, R14.reuse, 0x4, R49 ;  /* 0x000000040e3f7824 */ /* 0x040fe200078e0231 */
[-C--:B------:R-:W-:Y:S02]  /*0c00*/  LEA.HI.X.SX32 R59, R47, R2.reuse, 0x1, P0 ;  /* 0x000000022f3b7211 */ /* 0x080fe400000f0eff */
[-C--:B------:R-:W-:Y:S01]  /*0c10*/  LEA R60, P0, R49, R3.reuse, 0x1 ;  /* 0x00000003313c7211 */ /* 0x080fe200078008ff */
[C---:B-1----:R-:W-:Y:S01]  /*0c20*/  IMAD R51, R14.reuse, 0x4, R63 ;  /* 0x000000040e337824 */ /* 0x042fe200078e023f */
[-C--:B------:R-:W-:Y:S01]  /*0c30*/  LEA.HI.X.SX32 R55, R55, R2.reuse, 0x1, P1 ;  /* 0x0000000237377211 */ /* 0x080fe200008f0eff */
[----:B------:R-:W5:Y:S01]  /*0c40*/  LDG.E.U16 R47, desc[UR10][R58.64] ;  /* 0x0000000a3a2f7981 */ /* 0x000f62000c1e1500 */
[-C--:B------:R-:W-:Y:S01]  /*0c50*/  LEA.HI.X.SX32 R61, R49, R2.reuse, 0x1, P0 ;  /* 0x00000002313d7211 */ /* 0x080fe200000f0eff */
[C---:B------:R-:W-:Y:S01]  /*0c60*/  IMAD R53, R14.reuse, 0x4, R51 ;  /* 0x000000040e357824 */ /* 0x040fe200078e0233 */
[C---:B------:R-:W-:Y:S01]  /*0c70*/  LEA R64, P0, R51.reuse, R3, 0x1 ;  /* 0x0000000333407211 */ /* 0x040fe200078008ff */
[----:B------:R0:W5:Y:S03]  /*0c80*/  LDG.E.U16 R45, desc[UR10][R54.64] ;  /* 0x0000000a362d7981 */ /* 0x000166000c1e1500 */
[----:B------:R-:W-:Y:S01]  /*0c90*/  LEA.HI.X.SX32 R65, R51, R2, 0x1, P0 ;  /* 0x0000000233417211 */ /* 0x000fe200000f0eff */
[----:B------:R1:W5:Y:S01]  /*0ca0*/  LDG.E.U16 R48, desc[UR10][R60.64] ;  /* 0x0000000a3c307981 */ /* 0x000362000c1e1500 */
[----:B------:R-:W-:-:S02]  /*0cb0*/  LEA R51, R14, R53, 0x2 ;  /* 0x000000350e337211 */ /* 0x000fc400078e10ff */
[-C--:B------:R-:W-:Y:S01]  /*0cc0*/  LEA R62, P1, R63, R3.reuse, 0x1 ;  /* 0x000000033f3e7211 */ /* 0x080fe200078208ff */
[----:B------:R-:W5:Y:S01]  /*0cd0*/  LDG.E.U16 R50, desc[UR10][R64.64] ;  /* 0x0000000a40327981 */ /* 0x000f62000c1e1500 */
[----:B0-----:R-:W-:-:S04]  /*0ce0*/  LEA R54, P0, R53, R3, 0x1 ;  /* 0x0000000335367211 */ /* 0x001fc800078008ff */
[-C--:B------:R-:W-:Y:S01]  /*0cf0*/  LEA.HI.X.SX32 R55, R53, R2.reuse, 0x1, P0 ;  /* 0x0000000235377211 */ /* 0x080fe200000f0eff */
[----:B------:R-:W-:Y:S01]  /*0d00*/  IMAD R53, R14, 0x4, R51 ;  /* 0x000000040e357824 */ /* 0x000fe200078e0233 */
[----:B------:R-:W-:-:S03]  /*0d10*/  LEA.HI.X.SX32 R63, R63, R2, 0x1, P1 ;  /* 0x000000023f3f7211 */ /* 0x000fc600008f0eff */
[C---:B------:R-:W-:Y:S01]  /*0d20*/  IMAD R67, R14.reuse, 0x4, R53 ;  /* 0x000000040e437824 */ /* 0x040fe200078e0235 */
[CC--:B------:R-:W-:Y:S01]  /*0d30*/  LEA R56, P0, R51.reuse, R3.reuse, 0x1 ;  /* 0x0000000333387211 */ /* 0x0c0fe200078008ff */
[----:B------:R0:W5:Y:S03]  /*0d40*/  LDG.E.U16 R49, desc[UR10][R62.64] ;  /* 0x0000000a3e317981 */ /* 0x000166000c1e1500 */
[----:B------:R-:W-:Y:S02]  /*0d50*/  LEA.HI.X.SX32 R57, R51, R2, 0x1, P0 ;  /* 0x0000000233397211 */ /* 0x000fe400000f0eff */
[-C--:B-1----:R-:W-:Y:S01]  /*0d60*/  LEA R60, P0, R67, R3.reuse, 0x1 ;  /* 0x00000003433c7211 */ /* 0x082fe200078008ff */
[----:B------:R-:W5:Y:S01]  /*0d70*/  LDG.E.U16 R51, desc[UR10][R54.64] ;  /* 0x0000000a36337981 */ /* 0x000f62000c1e1500 */
[----:B0-----:R-:W-:Y:S01]  /*0d80*/  IMAD R63, R14, 0x4, R67 ;  /* 0x000000040e3f7824 */ /* 0x001fe200078e0243 */
[----:B------:R-:W-:-:S02]  /*0d90*/  LEA R58, P1, R53, R3, 0x1 ;  /* 0x00000003353a7211 */ /* 0x000fc400078208ff */
[----:B------:R-:W5:Y:S01]  /*0da0*/  LDG.E.U16 R52, desc[UR10][R56.64] ;  /* 0x0000000a38347981 */ /* 0x000f62000c1e1500 */
[C---:B------:R-:W-:Y:S01]  /*0db0*/  IMAD R65, R14.reuse, 0x4, R63 ;  /* 0x000000040e417824 */ /* 0x040fe200078e023f */
[-C--:B------:R-:W-:Y:S02]  /*0dc0*/  LEA.HI.X.SX32 R61, R67, R2.reuse, 0x1, P0 ;  /* 0x00000002433d7211 */ /* 0x080fe400000f0eff */
[----:B------:R-:W-:Y:S02]  /*0dd0*/  LEA R62, P0, R63, R3, 0x1 ;  /* 0x000000033f3e7211 */ /* 0x000fe400078008ff */
[C---:B------:R-:W-:Y:S01]  /*0de0*/  LEA R67, R14.reuse, R65, 0x2 ;  /* 0x000000410e437211 */ /* 0x040fe200078e10ff */
[----:B------:R-:W5:Y:S01]  /*0df0*/  LDG.E.U16 R54, desc[UR10][R60.64] ;  /* 0x0000000a3c367981 */ /* 0x000f62000c1e1500 */
[-C--:B------:R-:W-:Y:S02]  /*0e00*/  LEA.HI.X.SX32 R59, R53, R2.reuse, 0x1, P1 ;  /* 0x00000002353b7211 */ /* 0x080fe400008f0eff */
[-C--:B------:R-:W-:Y:S01]  /*0e10*/  LEA.HI.X.SX32 R63, R63, R2.reuse, 0x1, P0 ;  /* 0x000000023f3f7211 */ /* 0x080fe200000f0eff */
[----:B------:R-:W-:Y:S01]  /*0e20*/  IMAD R69, R14, 0x4, R67 ;  /* 0x000000040e457824 */ /* 0x000fe200078e0243 */
[CC--:B------:R-:W-:Y:S01]  /*0e30*/  LEA R64, P0, R65.reuse, R3.reuse, 0x1 ;  /* 0x0000000341407211 */ /* 0x0c0fe200078008ff */
[----:B------:R0:W5:Y:S03]  /*0e40*/  LDG.E.U16 R53, desc[UR10][R58.64] ;  /* 0x0000000a3a357981 */ /* 0x000166000c1e1500 */
[----:B------:R-:W-:Y:S01]  /*0e50*/  LEA.HI.X.SX32 R65, R65, R2, 0x1, P0 ;  /* 0x0000000241417211 */ /* 0x000fe200000f0eff */
[----:B------:R1:W5:Y:S01]  /*0e60*/  LDG.E.U16 R55, desc[UR10][R62.64] ;  /* 0x0000000a3e377981 */ /* 0x000362000c1e1500 */
[----:B------:R-:W-:-:S02]  /*0e70*/  LEA R68, P0, R69, R3, 0x1 ;  /* 0x0000000345447211 */ /* 0x000fc400078008ff */
[----:B------:R-:W-:Y:S01]  /*0e80*/  LEA R66, P1, R67, R3, 0x1 ;  /* 0x0000000343427211 */ /* 0x000fe200078208ff */
[----:B------:R2:W5:Y:S01]  /*0e90*/  LDG.E.U16 R56, desc[UR10][R64.64] ;  /* 0x0000000a40387981 */ /* 0x000562000c1e1500 */
[----:B0-----:R-:W-:Y:S01]  /*0ea0*/  IMAD R59, R14, 0x4, R69 ;  /* 0x000000040e3b7824 */ /* 0x001fe200078e0245 */
[----:B------:R-:W-:-:S03]  /*0eb0*/  LEA.HI.X.SX32 R69, R69, R2, 0x1, P0 ;  /* 0x0000000245457211 */ /* 0x000fc600000f0eff */
[C---:B------:R-:W-:Y:S01]  /*0ec0*/  IMAD R61, R14.reuse, 0x4, R59 ;  /* 0x000000040e3d7824 */ /* 0x040fe200078e023b */
[CC--:B------:R-:W-:Y:S01]  /*0ed0*/  LEA R70, P0, R59.reuse, R3.reuse, 0x1 ;  /* 0x000000033b467211 */ /* 0x0c0fe200078008ff */
[----:B------:R-:W5:Y:S02]  /*0ee0*/  LDG.E.U16 R58, desc[UR10][R68.64] ;  /* 0x0000000a443a7981 */ /* 0x000f64000c1e1500 */
[C---:B------:R-:W-:Y:S01]  /*0ef0*/  IMAD R75, R14.reuse, 0x4, R61 ;  /* 0x000000040e4b7824 */ /* 0x040fe200078e023d */
[-C--:B------:R-:W-:Y:S02]  /*0f00*/  LEA.HI.X.SX32 R71, R59, R2.reuse, 0x1, P0 ;  /* 0x000000023b477211 */ /* 0x080fe400000f0eff */
[----:B------:R-:W-:Y:S02]  /*0f10*/  LEA R72, P0, R61, R3, 0x1 ;  /* 0x000000033d487211 */ /* 0x000fe400078008ff */
[----:B-1----:R-:W-:Y:S01]  /*0f20*/  LEA R63, R14, R75, 0x2 ;  /* 0x0000004b0e3f7211 */ /* 0x002fe200078e10ff */
[----:B------:R-:W5:Y:S01]  /*0f30*/  LDG.E.U16 R59, desc[UR10][R70.64] ;  /* 0x0000000a463b7981 */ /* 0x000f62000c1e1500 */
[----:B------:R-:W-:-:S02]  /*0f40*/  LEA.HI.X.SX32 R67, R67, R2, 0x1, P1 ;  /* 0x0000000243437211 */ /* 0x000fc400008f0eff */
[-C--:B------:R-:W-:Y:S01]  /*0f50*/  LEA.HI.X.SX32 R73, R61, R2.reuse, 0x1, P0 ;  /* 0x000000023d497211 */ /* 0x080fe200000f0eff */
[C---:B--2---:R-:W-:Y:S01]  /*0f60*/  IMAD R65, R14.reuse, 0x4, R63 ;  /* 0x000000040e417824 */ /* 0x044fe200078e023f */
[CC--:B------:R-:W-:Y:S01]  /*0f70*/  LEA R76, P0, R63.reuse, R3.reuse, 0x1 ;  /* 0x000000033f4c7211 */ /* 0x0c0fe200078008ff */
[----:B------:R0:W2:Y:S03]  /*0f80*/  LDG.E.U16 R57, desc[UR10][R66.64] ;  /* 0x0000000a42397981 */ /* 0x0000a6000c1e1500 */
[----:B------:R-:W-:Y:S01]  /*0f90*/  LEA.HI.X.SX32 R77, R63, R2, 0x1, P0 ;  /* 0x000000023f4d7211 */ /* 0x000fe200000f0eff */
[----:B------:R-:W-:Y:S01]  /*0fa0*/  IMAD R63, R14, 0x4, R65 ;  /* 0x000000040e3f7824 */ /* 0x000fe200078e0241 */
[-C--:B------:R-:W-:Y:S01]  /*0fb0*/  LEA R74, P1, R75, R3.reuse, 0x1 ;  /* 0x000000034b4a7211 */ /* 0x080fe200078208ff */
[----:B------:R1:W2:Y:S01]  /*0fc0*/  LDG.E.U16 R60, desc[UR10][R72.64] ;  /* 0x0000000a483c7981 */ /* 0x0002a2000c1e1500 */
[----:B0-----:R-:W-:-:S03]  /*0fd0*/  LEA R66, P0, R65, R3, 0x1 ;  /* 0x0000000341427211 */ /* 0x001fc600078008ff */
[----:B------:R-:W2:Y:S01]  /*0fe0*/  LDG.E.U16 R62, desc[UR10][R76.64] ;  /* 0x0000000a4c3e7981 */ /* 0x000ea2000c1e1500 */
[-C--:B------:R-:W-:Y:S01]  /*0ff0*/  LEA.HI.X.SX32 R67, R65, R2.reuse, 0x1, P0 ;  /* 0x0000000241437211 */ /* 0x080fe200000f0eff */
[----:B------:R-:W-:Y:S01]  /*1000*/  IMAD R65, R14, 0x4, R63 ;  /* 0x000000040e417824 */ /* 0x000fe200078e023f */
[----:B------:R-:W-:-:S03]  /*1010*/  LEA.HI.X.SX32 R75, R75, R2, 0x1, P1 ;  /* 0x000000024b4b7211 */ /* 0x000fc600008f0eff */
[C---:B------:R-:W-:Y:S01]  /*1020*/  IMAD R79, R14.reuse, 0x4, R65 ;  /* 0x000000040e4f7824 */ /* 0x040fe200078e0241 */
[CC--:B------:R-:W-:Y:S01]  /*1030*/  LEA R68, P0, R63.reuse, R3.reuse, 0x1 ;  /* 0x000000033f447211 */ /* 0x0c0fe200078008ff */
[----:B------:R0:W2:Y:S03]  /*1040*/  LDG.E.U16 R61, desc[UR10][R74.64] ;  /* 0x0000000a4a3d7981 */ /* 0x0000a6000c1e1500 */
[----:B------:R-:W-:Y:S02]  /*1050*/  LEA.HI.X.SX32 R69, R63, R2, 0x1, P0 ;  /* 0x000000023f457211 */ /* 0x000fe400000f0eff */
[----:B-1----:R-:W-:Y:S01]  /*1060*/  LEA R72, P0, R79, R3, 0x1 ;  /* 0x000000034f487211 */ /* 0x002fe200078008ff */
[----:B------:R-:W2:Y:S01]  /*1070*/  LDG.E.U16 R63, desc[UR10][R66.64] ;  /* 0x0000000a423f7981 */ /* 0x000ea2000c1e1500 */
[----:B0-----:R-:W-:-:S03]  /*1080*/  LEA R75, R14, R79, 0x2 ;  /* 0x0000004f0e4b7211 */ /* 0x001fc600078e10ff */
[----:B------:R-:W2:Y:S01]  /*1090*/  LDG.E.U16 R64, desc[UR10][R68.64] ;  /* 0x0000000a44407981 */ /* 0x000ea2000c1e1500 */
[----:B------:R-:W-:Y:S01]  /*10a0*/  LEA.HI.X.SX32 R73, R79, R2, 0x1, P0 ;  /* 0x000000024f497211 */ /* 0x000fe200000f0eff */
[----:B------:R-:W-:Y:S01]  /*10b0*/  IMAD R77, R14, 0x4, R75 ;  /* 0x000000040e4d7824 */ /* 0x000fe200078e024b */
[----:B------:R-:W-:-:S03]  /*10c0*/  LEA R70, P1, R65, R3, 0x1 ;  /* 0x0000000341467211 */ /* 0x000fc600078208ff */
[----:B------:R-:W2:Y:S01]  /*10d0*/  LDG.E.U16 R66, desc[UR10][R72.64] ;  /* 0x0000000a48427981 */ /* 0x000ea2000c1e1500 */
[----:B------:R-:W-:Y:S01]  /*10e0*/  IMAD R79, R14, 0x4, R77 ;  /* 0x000000040e4f7824 */ /* 0x000fe200078e024d */
[----:B------:R-:W-:-:S03]  /*10f0*/  LEA.HI.X.SX32 R71, R65, R2, 0x1, P1 ;  /* 0x0000000241477211 */ /* 0x000fc600008f0eff */
[C---:B------:R-:W-:Y:S02]  /*1100*/  IMAD R81, R14.reuse, 0x4, R79 ;  /* 0x000000040e517824 */ /* 0x040fe400078e024f */
[----:B------:R0:W2:Y:S02]  /*1110*/  LDG.E.U16 R65, desc[UR10][R70.64] ;  /* 0x0000000a46417981 */ /* 0x0000a4000c1e1500 */
[----:B------:R-:W-:Y:S01]  /*1120*/  IMAD R83, R14, 0x4, R81 ;  /* 0x000000040e537824 */ /* 0x000fe200078e0251 */
[----:B------:R-:W-:-:S04]  /*1130*/  LEA R74, P0, R75, R3, 0x1 ;  /* 0x000000034b4a7211 */ /* 0x000fc800078008ff */
[----:B0-----:R-:W-:Y:S02]  /*1140*/  LEA R71, R14, R83, 0x2 ;  /* 0x000000530e477211 */ /* 0x001fe400078e10ff */
[----:B------:R-:W-:-:S03]  /*1150*/  LEA.HI.X.SX32 R75, R75, R2, 0x1, P0 ;  /* 0x000000024b4b7211 */ /* 0x000fc600000f0eff */
[C---:B------:R-:W-:Y:S01]  /*1160*/  IMAD R73, R14.reuse, 0x4, R71 ;  /* 0x000000040e497824 */ /* 0x040fe200078e0247 */
[CC--:B------:R-:W-:Y:S01]  /*1170*/  LEA R76, P0, R77.reuse, R3.reuse, 0x1 ;  /* 0x000000034d4c7211 */ /* 0x0c0fe200078008ff */
[----:B------:R0:W2:Y:S02]  /*1180*/  LDG.E.U16 R67, desc[UR10][R74.64] ;  /* 0x0000000a4a437981 */ /* 0x0000a4000c1e1500 */
[C---:B------:R-:W-:Y:S01]  /*1190*/  IMAD R87, R14.reuse, 0x4, R73 ;  /* 0x000000040e577824 */ /* 0x040fe200078e0249 */
[----:B------:R-:W-:Y:S02]  /*11a0*/  LEA.HI.X.SX32 R77, R77, R2, 0x1, P0 ;  /* 0x000000024d4d7211 */ /* 0x000fe400000f0eff */
[-C--:B------:R-:W-:Y:S02]  /*11b0*/  LEA R80, P0, R81, R3.reuse, 0x1 ;  /* 0x0000000351507211 */ /* 0x080fe400078008ff */
[----:B------:R-:W-:Y:S01]  /*11c0*/  LEA R78, P1, R79, R3, 0x1 ;  /* 0x000000034f4e7211 */ /* 0x000fe200078208ff */
[----:B------:R-:W2:Y:S01]  /*11d0*/  LDG.E.U16 R68, desc[UR10][R76.64] ;  /* 0x0000000a4c447981 */ /* 0x000ea2000c1e1500 */
[----:B0-----:R-:W-:-:S04]  /*11e0*/  IMAD R75, R14, 0x4, R87 ;  /* 0x000000040e4b7824 */ /* 0x001fc800078e0257 */
[C---:B------:R-:W-:Y:S01]  /*11f0*/  IMAD R89, R14.reuse, 0x4, R75 ;  /* 0x000000040e597824 */ /* 0x040fe200078e024b */
[-C--:B------:R-:W-:Y:S02]  /*1200*/  LEA.HI.X.SX32 R81, R81, R2.reuse, 0x1, P0 ;  /* 0x0000000251517211 */ /* 0x080fe400000f0eff */
[----:B------:R-:W-:Y:S02]  /*1210*/  LEA R82, P0, R83, R3, 0x1 ;  /* 0x0000000353527211 */ /* 0x000fe400078008ff */
[C---:B------:R-:W-:Y:S01]  /*1220*/  LEA R91, R14.reuse, R89, 0x2 ;  /* 0x000000590e5b7211 */ /* 0x040fe200078e10ff */
[----:B------:R-:W2:Y:S01]  /*1230*/  LDG.E.U16 R70, desc[UR10][R80.64] ;  /* 0x0000000a50467981 */ /* 0x000ea2000c1e1500 */
[-C--:B------:R-:W-:Y:S02]  /*1240*/  LEA.HI.X.SX32 R79, R79, R2.reuse, 0x1, P1 ;  /* 0x000000024f4f7211 */ /* 0x080fe400008f0eff */
[-C--:B------:R-:W-:Y:S01]  /*1250*/  LEA.HI.X.SX32 R83, R83, R2.reuse, 0x1, P0 ;  /* 0x0000000253537211 */ /* 0x080fe200000f0eff */
[C---:B------:R-:W-:Y:S01]  /*1260*/  IMAD R93, R14.reuse, 0x4, R91 ;  /* 0x000000040e5d7824 */ /* 0x040fe200078e025b */
[C---:B------:R-:W-:Y:S01]  /*1270*/  LEA R84, P0, R71.reuse, R3, 0x1 ;  /* 0x0000000347547211 */ /* 0x040fe200078008ff */
[----:B------:R0:W2:Y:S02]  /*1280*/  LDG.E.U16 R69, desc[UR10][R78.64] ;  /* 0x0000000a4e457981 */ /* 0x0000a4000c1e1500 */
[----:B------:R-:W-:Y:S01]  /*1290*/  IMAD R95, R14, 0x4, R93 ;  /* 0x000000040e5f7824 */ /* 0x000fe200078e025d */
[----:B------:R-:W-:-:S02]  /*12a0*/  LEA.HI.X.SX32 R85, R71, R2, 0x1, P0 ;  /* 0x0000000247557211 */ /* 0x000fc400000f0eff */
[----:B------:R1:W2:Y:S01]  /*12b0*/  LDG.E.U16 R71, desc[UR10][R82.64] ;  /* 0x0000000a52477981 */ /* 0x0002a2000c1e1500 */
[----:B------:R-:W-:-:S03]  /*12c0*/  IMAD R97, R14, 0x4, R95 ;  /* 0x000000040e617824 */ /* 0x000fc600078e025f */
[----:B------:R3:W2:Y:S01]  /*12d0*/  LDG.E.U16 R72, desc[UR10][R84.64] ;  /* 0x0000000a54487981 */ /* 0x0006a2000c1e1500 */
[----:B0-----:R-:W-:Y:S01]  /*12e0*/  LEA R78, P0, R87, R3, 0x1 ;  /* 0x00000003574e7211 */ /* 0x001fe200078008ff */
[----:B------:R-:W-:-:S03]  /*12f0*/  IMAD R99, R14, 0x4, R97 ;  /* 0x000000040e637824 */ /* 0x000fc600078e0261 */
[-C--:B------:R-:W-:Y:S02]  /*1300*/  LEA.HI.X.SX32 R79, R87, R2.reuse, 0x1, P0 ;  /* 0x00000002574f7211 */ /* 0x080fe400000f0eff */
[C---:B------:R-:W-:Y:S02]  /*1310*/  LEA R80, P0, R75.reuse, R3, 0x1 ;  /* 0x000000034b507211 */ /* 0x040fe400078008ff */
[C---:B------:R-:W-:Y:S01]  /*1320*/  LEA R101, R14.reuse, R99, 0x2 ;  /* 0x000000630e657211 */ /* 0x040fe200078e10ff */
[----:B------:R-:W2:Y:S01]  /*1330*/  LDG.E.U16 R74, desc[UR10][R78.64] ;  /* 0x0000000a4e4a7981 */ /* 0x000ea2000c1e1500 */
[-C--:B------:R-:W-:Y:S02]  /*1340*/  LEA.HI.X.SX32 R81, R75, R2.reuse, 0x1, P0 ;  /* 0x000000024b517211 */ /* 0x080fe400000f0eff */
[-C--:B-1----:R-:W-:Y:S01]  /*1350*/  LEA R82, P0, R89, R3.reuse, 0x1 ;  /* 0x0000000359527211 */ /* 0x082fe200078008ff */
[----:B------:R-:W-:Y:S01]  /*1360*/  IMAD R103, R14, 0x4, R101 ;  /* 0x000000040e677824 */ /* 0x000fe200078e0265 */
[----:B------:R-:W-:Y:S01]  /*1370*/  LEA R76, P1, R73, R3, 0x1 ;  /* 0x00000003494c7211 */ /* 0x000fe200078208ff */
[----:B------:R-:W2:Y:S01]  /*1380*/  LDG.E.U16 R75, desc[UR10][R80.64] ;  /* 0x0000000a504b7981 */ /* 0x000ea2000c1e1500 */
[----:B------:R-:W-:-:S02]  /*1390*/  LEA.HI.X.SX32 R83, R89, R2, 0x1, P0 ;  /* 0x0000000259537211 */ /* 0x000fc400000f0eff */
[----:B---3--:R-:W-:-:S04]  /*13a0*/  LEA R84, P0, R93, R3, 0x1 ;  /* 0x000000035d547211 */ /* 0x008fc800078008ff */
[----:B------:R-:W-:Y:S01]  /*13b0*/  LEA.HI.X.SX32 R85, R93, R2, 0x1, P0 ;  /* 0x000000025d557211 */ /* 0x000fe200000f0eff */
[----:B------:R-:W-:-:S04]  /*13c0*/  IMAD R93, R14, 0x4, R103 ;  /* 0x000000040e5d7824 */ /* 0x000fc800078e0267 */
[C---:B------:R-:W-:Y:S01]  /*13d0*/  IMAD R105, R14.reuse, 0x4, R93 ;  /* 0x000000040e697824 */ /* 0x040fe200078e025d */
[-C--:B------:R-:W-:Y:S01]  /*13e0*/  LEA R88, P0, R95, R3.reuse, 0x1 ;  /* 0x000000035f587211 */ /* 0x080fe200078008ff */
[----:B------:R-:W3:Y:S02]  /*13f0*/  LDG.E.U16 R78, desc[UR10][R84.64] ;  /* 0x0000000a544e7981 */ /* 0x000ee4000c1e1500 */
[----:B------:R-:W-:Y:S01]  /*1400*/  IMAD R107, R14, 0x4, R105 ;  /* 0x000000040e6b7824 */ /* 0x000fe200078e0269 */
[-C--:B------:R-:W-:Y:S02]  /*1410*/  LEA.HI.X.SX32 R77, R73, R2.reuse, 0x1, P1 ;  /* 0x00000002494d7211 */ /* 0x080fe400008f0eff */
[-C--:B------:R-:W-:Y:S02]  /*1420*/  LEA R86, P1, R91, R3.reuse, 0x1 ;  /* 0x000000035b567211 */ /* 0x080fe400078208ff */
[----:B------:R-:W-:Y:S01]  /*1430*/  LEA.HI.X.SX32 R89, R95, R2, 0x1, P0 ;  /* 0x000000025f597211 */ /* 0x000fe200000f0eff */
[----:B------:R-:W3:Y:S01]  /*1440*/  LDG.E.U16 R73, desc[UR10][R76.64] ;  /* 0x0000000a4c497981 */ /* 0x000ee2000c1e1500 */
[----:B------:R-:W-:-:S02]  /*1450*/  LEA R90, P0, R97, R3, 0x1 ;  /* 0x00000003615a7211 */ /* 0x000fc400078008ff */
[C---:B------:R-:W-:Y:S01]  /*1460*/  LEA R109, R14.reuse, R107, 0x2 ;  /* 0x0000006b0e6d7211 */ /* 0x040fe200078e10ff */
[----:B------:R-:W3:Y:S01]  /*1470*/  LDG.E.U16 R79, desc[UR10][R88.64] ;  /* 0x0000000a584f7981 */ /* 0x000ee2000c1e1500 */
[-C--:B------:R-:W-:Y:S02]  /*1480*/  LEA.HI.X.SX32 R87, R91, R2.reuse, 0x1, P1 ;  /* 0x000000025b577211 */ /* 0x080fe400008f0eff */
[----:B------:R-:W-:Y:S01]  /*1490*/  LEA.HI.X.SX32 R91, R97, R2, 0x1, P0 ;  /* 0x00000002615b7211 */ /* 0x000fe200000f0eff */
[C---:B------:R-:W-:Y:S01]  /*14a0*/  IMAD R97, R14.reuse, 0x4, R109 ;  /* 0x000000040e617824 */ /* 0x040fe200078e026d */
[----:B------:R0:W3:Y:S03]  /*14b0*/  LDG.E.U16 R76, desc[UR10][R82.64] ;  /* 0x0000000a524c7981 */ /* 0x0000e6000c1e1500 */
[C---:B------:R-:W-:Y:S01]  /*14c0*/  IMAD R111, R14.reuse, 0x4, R97 ;  /* 0x000000040e6f7824 */ /* 0x040fe200078e0261 */
[----:B------:R-:W-:Y:S01]  /*14d0*/  LEA R94, P1, R99, R3, 0x1 ;  /* 0x00000003635e7211 */ /* 0x000fe200078208ff */
[----:B------:R1:W3:Y:S02]  /*14e0*/  LDG.E.U16 R77, desc[UR10][R86.64] ;  /* 0x0000000a564d7981 */ /* 0x0002e4000c1e1500 */
[----:B------:R-:W-:-:S02]  /*14f0*/  IMAD R113, R14, 0x4, R111 ;  /* 0x000000040e717824 */ /* 0x000fc400078e026f */
[----:B------:R4:W3:Y:S02]  /*1500*/  LDG.E.U16 R80, desc[UR10][R90.64] ;  /* 0x0000000a5a507981 */ /* 0x0008e4000c1e1500 */
[----:B------:R-:W-:Y:S01]  /*1510*/  IMAD R115, R14, 0x4, R113 ;  /* 0x000000040e737824 */ /* 0x000fe200078e0271 */
[----:B0-----:R-:W-:-:S04]  /*1520*/  LEA R82, P0, R101, R3, 0x1 ;  /* 0x0000000365527211 */ /* 0x001fc800078008ff */
[C---:B------:R-:W-:Y:S02]  /*1530*/  LEA R117, R14.reuse, R115, 0x2 ;  /* 0x000000730e757211 */ /* 0x040fe400078e10ff */
[-C--:B------:R-:W-:Y:S02]  /*1540*/  LEA.HI.X.SX32 R83, R101, R2.reuse, 0x1, P0 ;  /* 0x0000000265537211 */ /* 0x080fe400000f0eff */
[-C--:B------:R-:W-:Y:S02]  /*1550*/  LEA R84, P0, R103, R3.reuse, 0x1 ;  /* 0x0000000367547211 */ /* 0x080fe400078008ff */
[-C--:B------:R-:W-:Y:S01]  /*1560*/  LEA.HI.X.SX32 R95, R99, R2.reuse, 0x1, P1 ;  /* 0x00000002635f7211 */ /* 0x080fe200008f0eff */
[----:B------:R-:W-:Y:S01]  /*1570*/  IMAD R119, R14, 0x4, R117 ;  /* 0x000000040e777824 */ /* 0x000fe200078e0275 */
[----:B------:R-:W-:Y:S01]  /*1580*/  LEA R88, P1, R105, R3, 0x1 ;  /* 0x0000000369587211 */ /* 0x000fe200078208ff */
[----:B------:R0:W3:Y:S01]  /*1590*/  LDG.E.U16 R92, desc[UR10][R82.64] ;  /* 0x0000000a525c7981 */ /* 0x0000e2000c1e1500 */
[----:B------:R-:W-:-:S02]  /*15a0*/  LEA.HI.X.SX32 R85, R103, R2, 0x1, P0 ;  /* 0x0000000267557211 */ /* 0x000fc400000f0eff */
[-C--:B-1----:R-:W-:Y:S01]  /*15b0*/  LEA R86, P0, R93, R3.reuse, 0x1 ;  /* 0x000000035d567211 */ /* 0x082fe200078008ff */
[----:B------:R-:W3:Y:S01]  /*15c0*/  LDG.E.U16 R81, desc[UR10][R94.64] ;  /* 0x0000000a5e517981 */ /* 0x000ee2000c1e1500 */
[-C--:B------:R-:W-:Y:S01]  /*15d0*/  LEA.HI.X.SX32 R89, R105, R2.reuse, 0x1, P1 ;  /* 0x0000000269597211 */ /* 0x080fe200008f0eff */
[C---:B------:R-:W-:Y:S01]  /*15e0*/  IMAD R105, R14.reuse, 0x4, R119 ;  /* 0x000000040e697824 */ /* 0x040fe200078e0277 */
[-C--:B------:R-:W-:Y:S02]  /*15f0*/  LEA.HI.X.SX32 R87, R93, R2.reuse, 0x1, P0 ;  /* 0x000000025d577211 */ /* 0x080fe400000f0eff */
[CC--:B----4-:R-:W-:Y:S01]  /*1600*/  LEA R90, P0, R107.reuse, R3.reuse, 0x1 ;  /* 0x000000036b5a7211 */ /* 0x0d0fe200078008ff */
[C---:B------:R-:W-:Y:S01]  /*1610*/  IMAD R121, R14.reuse, 0x4, R105 ;  /* 0x000000040e797824 */ /* 0x040fe200078e0269 */
[----:B------:R1:W4:Y:S02]  /*1620*/  LDG.E.U16 R93, desc[UR10][R84.64] ;  /* 0x0000000a545d7981 */ /* 0x000324000c1e1500 */
[-C--:B------:R-:W-:Y:S01]  /*1630*/  LEA.HI.X.SX32 R91, R107, R2.reuse, 0x1, P0 ;  /* 0x000000026b5b7211 */ /* 0x080fe200000f0eff */
[----:B------:R-:W-:Y:S01]  /*1640*/  IMAD R123, R14, 0x4, R121 ;  /* 0x000000040e7b7824 */ /* 0x000fe200078e0279 */
[CC--:B0-----:R-:W-:Y:S01]  /*1650*/  LEA R82, P0, R109.reuse, R3.reuse, 0x1 ;  /* 0x000000036d527211 */ /* 0x0c1fe200078008ff */
[----:B------:R0:W4:Y:S03]  /*1660*/  LDG.E.U16 R98, desc[UR10][R86.64] ;  /* 0x0000000a56627981 */ /* 0x000126000c1e1500 */
[----:B------:R-:W-:Y:S01]  /*1670*/  LEA.HI.X.SX32 R83, R109, R2, 0x1, P0 ;  /* 0x000000026d537211 */ /* 0x000fe200000f0eff */
[----:B------:R0:W4:Y:S01]  /*1680*/  LDG.E.U16 R99, desc[UR10][R88.64] ;  /* 0x0000000a58637981 */ /* 0x000122000c1e1500 */
[----:B-1----:R-:W-:-:S02]  /*1690*/  LEA R84, P0, R97, R3, 0x1 ;  /* 0x0000000361547211 */ /* 0x002fc400078008ff */
[----:B------:R-:W-:Y:S01]  /*16a0*/  LEA R125, R14, R123, 0x2 ;  /* 0x0000007b0e7d7211 */ /* 0x000fe200078e10ff */
[----:B------:R1:W4:Y:S01]  /*16b0*/  LDG.E.U16 R101, desc[UR10][R82.64] ;  /* 0x0000000a52657981 */ /* 0x000322000c1e1500 */
[----:B------:R-:W-:-:S03]  /*16c0*/  LEA.HI.X.SX32 R85, R97, R2, 0x1, P0 ;  /* 0x0000000261557211 */ /* 0x000fc600000f0eff */
[C---:B------:R-:W-:Y:S01]  /*16d0*/  IMAD R97, R14.reuse, 0x4, R125 ;  /* 0x000000040e617824 */ /* 0x040fe200078e027d */
[CC--:B0-----:R-:W-:Y:S01]  /*16e0*/  LEA R86, P0, R113.reuse, R3.reuse, 0x1 ;  /* 0x0000000371567211 */ /* 0x0c1fe200078008ff */
[----:B------:R0:W4:Y:S02]  /*16f0*/  LDG.E.U16 R100, desc[UR10][R90.64] ;  /* 0x0000000a5a647981 */ /* 0x000124000c1e1500 */
[C---:B------:R-:W-:Y:S01]  /*1700*/  IMAD R127, R14.reuse, 0x4, R97 ;  /* 0x000000040e7f7824 */ /* 0x040fe200078e0261 */
[-C--:B------:R-:W-:Y:S01]  /*1710*/  LEA.HI.X.SX32 R87, R113, R2.reuse, 0x1, P0 ;  /* 0x0000000271577211 */ /* 0x080fe200000f0eff */
[----:B------:R0:W4:Y:S02]  /*1720*/  LDG.E.U16 R102, desc[UR10][R84.64] ;  /* 0x0000000a54667981 */ /* 0x000124000c1e1500 */
[C---:B------:R-:W-:Y:S01]  /*1730*/  IMAD R113, R14.reuse, 0x4, R127 ;  /* 0x000000040e717824 */ /* 0x040fe200078e027f */
[C---:B------:R-:W-:Y:S01]  /*1740*/  LEA R88, P0, R115.reuse, R3, 0x1 ;  /* 0x0000000373587211 */ /* 0x040fe200078008ff */
[----:B------:R0:W4:Y:S02]  /*1750*/  LDG.E.U16 R106, desc[UR10][R86.64] ;  /* 0x0000000a566a7981 */ /* 0x000124000c1e1500 */
[----:B------:R-:W-:Y:S01]  /*1760*/  IMAD R129, R14, 0x4, R113 ;  /* 0x000000040e817824 */ /* 0x000fe200078e0271 */
[----:B------:R-:W-:-:S04]  /*1770*/  LEA.HI.X.SX32 R89, R115, R2, 0x1, P0 ;  /* 0x0000000273597211 */ /* 0x000fc800000f0eff */
[C---:B------:R-:W-:Y:S01]  /*1780*/  LEA R115, R14.reuse, R129, 0x2 ;  /* 0x000000810e737211 */ /* 0x040fe200078e10ff */
[----:B------:R-:W4:Y:S01]  /*1790*/  LDG.E.U16 R107, desc[UR10][R88.64] ;  /* 0x0000000a586b7981 */ /* 0x000f22000c1e1500 */
[-C--:B------:R-:W-:Y:S02]  /*17a0*/  LEA R94, P1, R111, R3.reuse, 0x1 ;  /* 0x000000036f5e7211 */ /* 0x080fe400078208ff */
[-C--:B-1----:R-:W-:Y:S01]  /*17b0*/  LEA R82, P0, R117, R3.reuse, 0x1 ;  /* 0x0000000375527211 */ /* 0x082fe200078008ff */
[C---:B------:R-:W-:Y:S01]  /*17c0*/  IMAD R131, R14.reuse, 0x4, R115 ;  /* 0x000000040e837824 */ /* 0x040fe200078e0273 */
[-C--:B------:R-:W-:Y:S02]  /*17d0*/  LEA.HI.X.SX32 R95, R111, R2.reuse, 0x1, P1 ;  /* 0x000000026f5f7211 */ /* 0x080fe400008f0eff */
[-C--:B0-----:R-:W-:Y:S02]  /*17e0*/  LEA R90, P1, R119, R3.reuse, 0x1 ;  /* 0x00000003775a7211 */ /* 0x081fe400078208ff */
[-C--:B------:R-:W-:Y:S01]  /*17f0*/  LEA.HI.X.SX32 R83, R117, R2.reuse, 0x1, P0 ;  /* 0x0000000275537211 */ /* 0x080fe200000f0eff */
[C---:B------:R-:W-:Y:S01]  /*1800*/  IMAD R117, R14.reuse, 0x4, R131 ;  /* 0x000000040e757824 */ /* 0x040fe200078e0283 */
[----:B------:R-:W-:Y:S01]  /*1810*/  LEA.HI.X.SX32 R91, R119, R2, 0x1, P1 ;  /* 0x00000002775b7211 */ /* 0x000fe200008f0eff */
[----:B------:R-:W4:Y:S01]  /*1820*/  LDG.E.U16 R103, desc[UR10][R94.64] ;  /* 0x0000000a5e677981 */ /* 0x000f22000c1e1500 */
[----:B------:R-:W-:Y:S01]  /*1830*/  LEA R110, P0, R105, R3, 0x1 ;  /* 0x00000003696e7211 */ /* 0x000fe200078008ff */
[----:B------:R-:W-:-:S02]  /*1840*/  IMAD R119, R14, 0x4, R117 ;  /* 0x000000040e777824 */ /* 0x000fc400078e0275 */
[----:B------:R0:W4:Y:S01]  /*1850*/  LDG.E.U16 R108, desc[UR10][R82.64] ;  /* 0x0000000a526c7981 */ /* 0x000122000c1e1500 */
[-C--:B------:R-:W-:Y:S01]  /*1860*/  LEA.HI.X.SX32 R111, R105, R2.reuse, 0x1, P0 ;  /* 0x00000002696f7211 */ /* 0x080fe200000f0eff */
[C---:B------:R-:W-:Y:S01]  /*1870*/  IMAD R105, R14.reuse, 0x4, R119 ;  /* 0x000000040e697824 */ /* 0x040fe200078e0277 */
[C---:B------:R-:W-:Y:S01]  /*1880*/  LEA R84, P0, R121.reuse, R3, 0x1 ;  /* 0x0000000379547211 */ /* 0x040fe200078008ff */
[----:B------:R-:W4:Y:S03]  /*1890*/  LDG.E.U16 R109, desc[UR10][R90.64] ;  /* 0x0000000a5a6d7981 */ /* 0x000f26000c1e1500 */
[----:B------:R-:W-:Y:S01]  /*18a0*/  LEA.HI.X.SX32 R85, R121, R2, 0x1, P0 ;  /* 0x0000000279557211 */ /* 0x000fe200000f0eff */
[----:B------:R1:W4:Y:S01]  /*18b0*/  LDG.E.U16 R110, desc[UR10][R110.64] ;  /* 0x0000000a6e6e7981 */ /* 0x000322000c1e1500 */
[C---:B------:R-:W-:Y:S02]  /*18c0*/  LEA R121, R14.reuse, R105, 0x2 ;  /* 0x000000690e797211 */ /* 0x040fe400078e10ff */
[-C--:B------:R-:W-:Y:S01]  /*18d0*/  LEA R86, P0, R123, R3.reuse, 0x1 ;  /* 0x000000037b567211 */ /* 0x080fe200078008ff */
[----:B------:R1:W4:Y:S02]  /*18e0*/  LDG.E.U16 R112, desc[UR10][R84.64] ;  /* 0x0000000a54707981 */ /* 0x000324000c1e1500 */
[----:B------:R-:W-:Y:S01]  /*18f0*/  IMAD R133, R14, 0x4, R121 ;  /* 0x000000040e857824 */ /* 0x000fe200078e0279 */
[----:B0-----:R-:W-:-:S02]  /*1900*/  LEA R82, P1, R125, R3, 0x1 ;  /* 0x000000037d527211 */ /* 0x001fc400078208ff */
[-C--:B------:R-:W-:Y:S01]  /*1910*/  LEA.HI.X.SX32 R87, R123, R2.reuse, 0x1, P0 ;  /* 0x000000027b577211 */ /* 0x080fe200000f0eff */
[C---:B------:R-:W-:Y:S01]  /*1920*/  IMAD R123, R14.reuse, 0x4, R133 ;  /* 0x000000040e7b7824 */ /* 0x040fe200078e0285 */
[-C--:B------:R-:W-:Y:S02]  /*1930*/  LEA.HI.X.SX32 R83, R125, R2.reuse, 0x1, P1 ;  /* 0x000000027d537211 */ /* 0x080fe400008f0eff */
[-C--:B------:R-:W-:Y:S01]  /*1940*/  LEA R88, P0, R97, R3.reuse, 0x1 ;  /* 0x0000000361587211 */ /* 0x080fe200078008ff */
[C---:B------:R-:W-:Y:S01]  /*1950*/  IMAD R125, R14.reuse, 0x4, R123 ;  /* 0x000000040e7d7824 */ /* 0x040fe200078e027b */
[-C--:B------:R-:W-:Y:S01]  /*1960*/  LEA R94, P1, R131, R3.reuse, 0x1 ;  /* 0x00000003835e7211 */ /* 0x080fe200078208ff */
[----:B------:R0:W4:Y:S01]  /*1970*/  LDG.E.U16 R114, desc[UR10][R86.64] ;  /* 0x0000000a56727981 */ /* 0x000122000c1e1500 */
[-C--:B------:R-:W-:Y:S01]  /*1980*/  LEA.HI.X.SX32 R89, R97, R2.reuse, 0x1, P0 ;  /* 0x0000000261597211 */ /* 0x080fe200000f0eff */
[C---:B-1----:R-:W-:Y:S01]  /*1990*/  IMAD R111, R14.reuse, 0x4, R125 ;  /* 0x000000040e6f7824 */ /* 0x042fe200078e027d */
[C---:B------:R-:W-:Y:S01]  /*19a0*/  LEA R90, P0, R127.reuse, R3, 0x1 ;  /* 0x000000037f5a7211 */ /* 0x040fe200078008ff */
[----:B------:R-:W4:Y:S03]  /*19b0*/  LDG.E.U16 R116, desc[UR10][R82.64] ;  /* 0x0000000a52747981 */ /* 0x000f26000c1e1500 */
[----:B------:R-:W-:Y:S01]  /*19c0*/  LEA.HI.X.SX32 R91, R127, R2, 0x1, P0 ;  /* 0x000000027f5b7211 */ /* 0x000fe200000f0eff */
[----:B------:R1:W4:Y:S01]  /*19d0*/  LDG.E.U16 R118, desc[UR10][R88.64] ;  /* 0x0000000a58767981 */ /* 0x000322000c1e1500 */
[----:B------:R-:W-:-:S02]  /*19e0*/  LEA R127, R14, R111, 0x2 ;  /* 0x0000006f0e7f7211 */ /* 0x000fc400078e10ff */
[C---:B------:R-:W-:Y:S01]  /*19f0*/  LEA R84, P0, R129.reuse, R3, 0x1 ;  /* 0x0000000381547211 */ /* 0x040fe200078008ff */
[----:B------:R5:W4:Y:S02]  /*1a00*/  LDG.E.U16 R120, desc[UR10][R90.64] ;  /* 0x0000000a5a787981 */ /* 0x000b24000c1e1500 */
[----:B------:R-:W-:Y:S01]  /*1a10*/  IMAD R135, R14, 0x4, R127 ;  /* 0x000000040e877824 */ /* 0x000fe200078e027f */
[----:B------:R-:W-:-:S03]  /*1a20*/  LEA.HI.X.SX32 R85, R129, R2, 0x1, P0 ;  /* 0x0000000281557211 */ /* 0x000fc600000f0eff */
[C---:B------:R-:W-:Y:S01]  /*1a30*/  IMAD R129, R14.reuse, 0x4, R135 ;  /* 0x000000040e817824 */ /* 0x040fe200078e0287 */
[-C--:B------:R-:W-:Y:S01]  /*1a40*/  LEA.HI.X.SX32 R95, R131, R2.reuse, 0x1, P1 ;  /* 0x00000002835f7211 */ /* 0x080fe200008f0eff */
[----:B------:R5:W4:Y:S01]  /*1a50*/  LDG.E.U16 R122, desc[UR10][R84.64] ;  /* 0x0000000a547a7981 */ /* 0x000b22000c1e1500 */
[-C--:B0-----:R-:W-:Y:S01]  /*1a60*/  LEA R86, P0, R119, R3.reuse, 0x1 ;  /* 0x0000000377567211 */ /* 0x081fe200078008ff */
[C---:B------:R-:W-:Y:S01]  /*1a70*/  IMAD R131, R14.reuse, 0x4, R129 ;  /* 0x000000040e837824 */ /* 0x040fe200078e0281 */
[-C--:B-1----:R-:W-:Y:S01]  /*1a80*/  LEA R88, P1, R123, R3.reuse, 0x1 ;  /* 0x000000037b587211 */ /* 0x082fe200078208ff */
[----:B------:R-:W4:Y:S01]  /*1a90*/  LDG.E.U16 R124, desc[UR10][R94.64] ;  /* 0x0000000a5e7c7981 */ /* 0x000f22000c1e1500 */
[-C--:B------:R-:W-:Y:S01]  /*1aa0*/  LEA.HI.X.SX32 R87, R119, R2.reuse, 0x1, P0 ;  /* 0x0000000277577211 */ /* 0x080fe200000f0eff */
[C---:B------:R-:W-:Y:S01]  /*1ab0*/  IMAD R119, R14.reuse, 0x4, R131 ;  /* 0x000000040e777824 */ /* 0x040fe200078e0283 */
[----:B------:R-:W-:Y:S02]  /*1ac0*/  LEA R96, P0, R121, R3, 0x1 ;  /* 0x0000000379607211 */ /* 0x000fe400078008ff */
[----:B------:R-:W-:Y:S01]  /*1ad0*/  LEA.HI.X.SX32 R89, R123, R2, 0x1, P1 ;  /* 0x000000027b597211 */ /* 0x000fe200008f0eff */
[----:B------:R-:W4:Y:S01]  /*1ae0*/  LDG.E.U16 R126, desc[UR10][R86.64] ;  /* 0x0000000a567e7981 */ /* 0x000f22000c1e1500 */
[----:B------:R-:W-:-:S02]  /*1af0*/  LEA R137, R14, R119, 0x2 ;  /* 0x000000770e897211 */ /* 0x000fc400078e10ff */
[-C--:B------:R-:W-:Y:S01]  /*1b00*/  LEA.HI.X.SX32 R97, R121, R2.reuse, 0x1, P0 ;  /* 0x0000000279617211 */ /* 0x080fe200000f0eff */
[----:B------:R-:W4:Y:S02]  /*1b10*/  LDG.E.U16 R132, desc[UR10][R88.64] ;  /* 0x0000000a58847981 */ /* 0x000f24000c1e1500 */
[C---:B------:R-:W-:Y:S01]  /*1b20*/  IMAD R121, R14.reuse, 0x4, R137 ;  /* 0x000000040e797824 */ /* 0x040fe200078e0289 */
[C---:B------:R-:W-:Y:S01]  /*1b30*/  LEA R82, P0, R111.reuse, R3, 0x1 ;  /* 0x000000036f527211 */ /* 0x040fe200078008ff */
[----:B------:R0:W4:Y:S02]  /*1b40*/  LDG.E.U16 R130, desc[UR10][R96.64] ;  /* 0x0000000a60827981 */ /* 0x000124000c1e1500 */
[----:B------:R-:W-:Y:S01]  /*1b50*/  IMAD R123, R14, 0x4, R121 ;  /* 0x000000040e7b7824 */ /* 0x000fe200078e0279 */
[----:B------:R-:W-:-:S03]  /*1b60*/  LEA.HI.X.SX32 R83, R111, R2, 0x1, P0 ;  /* 0x000000026f537211 */ /* 0x000fc600000f0eff */
[C---:B------:R-:W-:Y:S01]  /*1b70*/  IMAD R111, R14.reuse, 0x4, R123 ;  /* 0x000000040e6f7824 */ /* 0x040fe200078e027b */
[C---:B-----5:R-:W-:Y:S01]  /*1b80*/  LEA R90, P0, R135.reuse, R3, 0x1 ;  /* 0x00000003875a7211 */ /* 0x060fe200078008ff */
[----:B------:R1:W5:Y:S02]  /*1b90*/  LDG.E.U16 R134, desc[UR10][R82.64] ;  /* 0x0000000a52867981 */ /* 0x000364000c1e1500 */
[----:B------:R-:W-:Y:S01]  /*1ba0*/  IMAD R139, R14, 0x4, R111 ;  /* 0x000000040e8b7824 */ /* 0x000fe200078e026f */
[----:B------:R-:W-:-:S04]  /*1bb0*/  LEA.HI.X.SX32 R91, R135, R2, 0x1, P0 ;  /* 0x00000002875b7211 */ /* 0x000fc800000f0eff */
[----:B------:R-:W-:Y:S01]  /*1bc0*/  LEA R135, R14, R139, 0x2 ;  /* 0x0000008b0e877211 */ /* 0x000fe200078e10ff */
[----:B------:R1:W5:Y:S01]  /*1bd0*/  LDG.E.U16 R136, desc[UR10][R90.64] ;  /* 0x0000000a5a887981 */ /* 0x000362000c1e1500 */
[----:B------:R-:W-:-:S03]  /*1be0*/  LEA R84, P1, R131, R3, 0x1 ;  /* 0x0000000383547211 */ /* 0x000fc600078208ff */
[C---:B0-----:R-:W-:Y:S01]  /*1bf0*/  IMAD R97, R14.reuse, 0x4, R135 ;  /* 0x000000040e617824 */ /* 0x041fe200078e0287 */
[-C--:B------:R-:W-:Y:S02]  /*1c00*/  LEA R86, P0, R137, R3.reuse, 0x1 ;  /* 0x0000000389567211 */ /* 0x080fe400078008ff */
[-C--:B------:R-:W-:Y:S01]  /*1c10*/  LEA.HI.X.SX32 R85, R131, R2.reuse, 0x1, P1 ;  /* 0x0000000283557211 */ /* 0x080fe200008f0eff */
[C---:B------:R-:W-:Y:S01]  /*1c20*/  IMAD R131, R14.reuse, 0x4, R97 ;  /* 0x000000040e837824 */ /* 0x040fe200078e0261 */
[-C--:B------:R-:W-:Y:S02]  /*1c30*/  LEA.HI.X.SX32 R87, R137, R2.reuse, 0x1, P0 ;  /* 0x0000000289577211 */ /* 0x080fe400000f0eff */
[-C--:B------:R-:W-:Y:S01]  /*1c40*/  LEA R94, P0, R123, R3.reuse, 0x1 ;  /* 0x000000037b5e7211 */ /* 0x080fe200078008ff */
[C---:B------:R-:W-:Y:S01]  /*1c50*/  IMAD R137, R14.reuse, 0x4, R131 ;  /* 0x000000040e897824 */ /* 0x040fe200078e0283 */
[----:B------:R-:W-:Y:S01]  /*1c60*/  LEA R88, P1, R139, R3, 0x1 ;  /* 0x000000038b587211 */ /* 0x000fe200078208ff */
[----:B------:R0:W5:Y:S01]  /*1c70*/  LDG.E.U16 R138, desc[UR10][R84.64] ;  /* 0x0000000a548a7981 */ /* 0x000162000c1e1500 */
[-C--:B------:R-:W-:Y:S01]  /*1c80*/  LEA.HI.X.SX32 R95, R123, R2.reuse, 0x1, P0 ;  /* 0x000000027b5f7211 */ /* 0x080fe200000f0eff */
[C---:B------:R-:W-:Y:S01]  /*1c90*/  IMAD R123, R14.reuse, 0x4, R137 ;  /* 0x000000040e7b7824 */ /* 0x040fe200078e0289 */
[----:B------:R-:W-:Y:S01]  /*1ca0*/  LEA.HI.X.SX32 R89, R139, R2, 0x1, P1 ;  /* 0x000000028b597211 */ /* 0x000fe200008f0eff */
[----:B------:R0:W5:Y:S03]  /*1cb0*/  LDG.E.U16 R140, desc[UR10][R86.64] ;  /* 0x0000000a568c7981 */ /* 0x000166000c1e1500 */
[----:B------:R-:W-:Y:S01]  /*1cc0*/  LEA R139, R14, R123, 0x2 ;  /* 0x0000007b0e8b7211 */ /* 0x000fe200078e10ff */
[----:B------:R0:W5:Y:S01]  /*1cd0*/  LDG.E.U16 R142, desc[UR10][R94.64] ;  /* 0x0000000a5e8e7981 */ /* 0x000162000c1e1500 */
[----:B-1----:R-:W-:-:S03]  /*1ce0*/  LEA R82, P0, R97, R3, 0x1 ;  /* 0x0000000361527211 */ /* 0x002fc600078008ff */
[C---:B------:R-:W-:Y:S01]  /*1cf0*/  IMAD R141, R14.reuse, 0x4, R139 ;  /* 0x000000040e8d7824 */ /* 0x040fe200078e028b */
[-C--:B------:R-:W-:Y:S01]  /*1d00*/  LEA.HI.X.SX32 R83, R97, R2.reuse, 0x1, P0 ;  /* 0x0000000261537211 */ /* 0x080fe200000f0eff */
[----:B------:R1:W5:Y:S01]  /*1d10*/  LDG.E.U16 R143, desc[UR10][R88.64] ;  /* 0x0000000a588f7981 */ /* 0x000362000c1e1500 */
[-C--:B------:R-:W-:Y:S01]  /*1d20*/  LEA R90, P0, R137, R3.reuse, 0x1 ;  /* 0x00000003895a7211 */ /* 0x080fe200078008ff */
[C---:B------:R-:W-:Y:S01]  /*1d30*/  IMAD R97, R14.reuse, 0x4, R141 ;  /* 0x000000040e617824 */ /* 0x040fe200078e028d */
[-C--:B0-----:R-:W-:Y:S01]  /*1d40*/  LEA R84, P1, R139, R3.reuse, 0x1 ;  /* 0x000000038b547211 */ /* 0x081fe200078208ff */
[----:B------:R0:W5:Y:S01]  /*1d50*/  LDG.E.U16 R144, desc[UR10][R82.64] ;  /* 0x0000000a52907981 */ /* 0x000162000c1e1500 */
[-C--:B------:R-:W-:Y:S01]  /*1d60*/  LEA.HI.X.SX32 R91, R137, R2.reuse, 0x1, P0 ;  /* 0x00000002895b7211 */ /* 0x080fe200000f0eff */
[C---:B------:R-:W-:Y:S01]  /*1d70*/  IMAD R137, R14.reuse, 0x4, R97 ;  /* 0x000000040e897824 */ /* 0x040fe200078e0261 */
[-C--:B------:R-:W-:Y:S02]  /*1d80*/  LEA.HI.X.SX32 R85, R139, R2.reuse, 0x1, P1 ;  /* 0x000000028b557211 */ /* 0x080fe400008f0eff */
[C---:B------:R-:W-:Y:S01]  /*1d90*/  LEA R86, P0, R97.reuse, R3, 0x1 ;  /* 0x0000000361567211 */ /* 0x040fe200078008ff */
[----:B------:R-:W-:Y:S01]  /*1da0*/  IMAD R139, R14, 0x4, R137 ;  /* 0x000000040e8b7824 */ /* 0x000fe200078e0289 */
[----:B------:R0:W5:Y:S02]  /*1db0*/  LDG.E.U16 R145, desc[UR10][R90.64] ;  /* 0x0000000a5a917981 */ /* 0x000164000c1e1500 */
[----:B------:R-:W-:-:S02]  /*1dc0*/  LEA.HI.X.SX32 R87, R97, R2, 0x1, P0 ;  /* 0x0000000261577211 */ /* 0x000fc400000f0eff */
[-C--:B------:R-:W-:Y:S01]  /*1dd0*/  LEA R94, P1, R139, R3.reuse, 0x1 ;  /* 0x000000038b5e7211 */ /* 0x080fe200078208ff */
[----:B------:R0:W5:Y:S01]  /*1de0*/  LDG.E.U16 R146, desc[UR10][R84.64] ;  /* 0x0000000a54927981 */ /* 0x000162000c1e1500 */
[-C--:B-1----:R-:W-:Y:S02]  /*1df0*/  LEA R88, P0, R113, R3.reuse, 0x1 ;  /* 0x0000000371587211 */ /* 0x082fe400078008ff */
[-C--:B------:R-:W-:Y:S01]  /*1e00*/  LEA.HI.X.SX32 R95, R139, R2.reuse, 0x1, P1 ;  /* 0x000000028b5f7211 */ /* 0x080fe200008f0eff */
[----:B------:R1:W5:Y:S01]  /*1e10*/  LDG.E.U16 R147, desc[UR10][R86.64] ;  /* 0x0000000a56937981 */ /* 0x000362000c1e1500 */
[----:B------:R-:W-:Y:S02]  /*1e20*/  LEA.HI.X.SX32 R89, R113, R2, 0x1, P0 ;  /* 0x0000000271597211 */ /* 0x000fe400000f0eff */
[-C--:B0-----:R-:W-:Y:S01]  /*1e30*/  LEA R82, P1, R115, R3.reuse, 0x1 ;  /* 0x0000000373527211 */ /* 0x081fe200078208ff */
[----:B------:R0:W5:Y:S01]  /*1e40*/  LDG.E.U16 R148, desc[UR10][R94.64] ;  /* 0x0000000a5e947981 */ /* 0x000162000c1e1500 */
[----:B------:R-:W-:-:S02]  /*1e50*/  LEA R96, P0, R117, R3, 0x1 ;  /* 0x0000000375607211 */ /* 0x000fc400078008ff */
[-C--:B------:R-:W-:Y:S01]  /*1e60*/  LEA.HI.X.SX32 R83, R115, R2.reuse, 0x1, P1 ;  /* 0x0000000273537211 */ /* 0x080fe200008f0eff */
[----:B------:R-:W5:Y:S01]  /*1e70*/  LDG.E.U16 R113, desc[UR10][R88.64] ;  /* 0x0000000a58717981 */ /* 0x000f62000c1e1500 */
[-C--:B------:R-:W-:Y:S02]  /*1e80*/  LEA.HI.X.SX32 R97, R117, R2.reuse, 0x1, P0 ;  /* 0x0000000275617211 */ /* 0x080fe400000f0eff */
[-C--:B------:R-:W-:Y:S01]  /*1e90*/  LEA R90, P1, R105, R3.reuse, 0x1 ;  /* 0x00000003695a7211 */ /* 0x080fe200078208ff */
[----:B------:R0:W5:Y:S01]  /*1ea0*/  LDG.E.U16 R115, desc[UR10][R82.64] ;  /* 0x0000000a52737981 */ /* 0x000162000c1e1500 */
[----:B------:R-:W-:Y:S02]  /*1eb0*/  LEA R84, P0, R133, R3, 0x1 ;  /* 0x0000000385547211 */ /* 0x000fe400078008ff */
[-C--:B------:R-:W-:Y:S01]  /*1ec0*/  LEA.HI.X.SX32 R91, R105, R2.reuse, 0x1, P1 ;  /* 0x00000002695b7211 */ /* 0x080fe200008f0eff */
[----:B------:R-:W5:Y:S01]  /*1ed0*/  LDG.E.U16 R117, desc[UR10][R96.64] ;  /* 0x0000000a60757981 */ /* 0x000f62000c1e1500 */
[----:B------:R-:W-:-:S02]  /*1ee0*/  LEA.HI.X.SX32 R85, R133, R2, 0x1, P0 ;  /* 0x0000000285557211 */ /* 0x000fc400000f0eff */
[-C--:B-1----:R-:W-:Y:S01]  /*1ef0*/  LEA R86, P0, R125, R3.reuse, 0x1 ;  /* 0x000000037d567211 */ /* 0x082fe200078008ff */
[----:B------:R1:W5:Y:S01]  /*1f00*/  LDG.E.U16 R128, desc[UR10][R90.64] ;  /* 0x0000000a5a807981 */ /* 0x000362000c1e1500 */
[----:B0-----:R-:W-:Y:S02]  /*1f10*/  LEA R94, P1, R127, R3, 0x1 ;  /* 0x000000037f5e7211 */ /* 0x001fe400078208ff */
[----:B------:R-:W-:Y:S02]  /*1f20*/  LEA R14, R14, R139, 0x2 ;  /* 0x0000008b0e0e7211 */ /* 0x000fe400078e10ff */
[-C--:B------:R-:W-:Y:S02]  /*1f30*/  LEA.HI.X.SX32 R87, R125, R2.reuse, 0x1, P0 ;  /* 0x000000027d577211 */ /* 0x080fe400000f0eff */
[----:B------:R-:W-:Y:S01]  /*1f40*/  LEA.HI.X.SX32 R95, R127, R2, 0x1, P1 ;  /* 0x000000027f5f7211 */ /* 0x000fe200008f0eff */
[----:B------:R0:W5:Y:S01]  /*1f50*/  LDG.E.U16 R125, desc[UR10][R84.64] ;  /* 0x0000000a547d7981 */ /* 0x000162000c1e1500 */
[----:B------:R-:W-:-:S02]  /*1f60*/  LEA R82, P1, R14, R3, 0x1 ;  /* 0x000000030e527211 */ /* 0x000fc400078208ff */
[CC--:B------:R-:W-:Y:S01]  /*1f70*/  LEA R88, P0, R129.reuse, R3.reuse, 0x1 ;  /* 0x0000000381587211 */ /* 0x0c0fe200078008ff */
[----:B------:R0:W5:Y:S01]  /*1f80*/  LDG.E.U16 R127, desc[UR10][R86.64] ;  /* 0x0000000a567f7981 */ /* 0x000162000c1e1500 */
[-C--:B------:R-:W-:Y:S02]  /*1f90*/  LEA.HI.X.SX32 R83, R14, R2.reuse, 0x1, P1 ;  /* 0x000000020e537211 */ /* 0x080fe400008f0eff */
[-C--:B------:R-:W-:Y:S01]  /*1fa0*/  LEA.HI.X.SX32 R89, R129, R2.reuse, 0x1, P0 ;  /* 0x0000000281597211 */ /* 0x080fe200000f0eff */
[----:B------:R-:W5:Y:S01]  /*1fb0*/  LDG.E.U16 R14, desc[UR10][R94.64] ;  /* 0x0000000a5e0e7981 */ /* 0x000f62000c1e1500 */
[-C--:B-1----:R-:W-:Y:S02]  /*1fc0*/  LEA R90, P1, R119, R3.reuse, 0x1 ;  /* 0x00000003775a7211 */ /* 0x082fe400078208ff */
[----:B0-----:R-:W-:Y:S01]  /*1fd0*/  LEA R84, P0, R121, R3, 0x1 ;  /* 0x0000000379547211 */ /* 0x001fe200078008ff */
[----:B------:R0:W5:Y:S01]  /*1fe0*/  LDG.E.U16 R129, desc[UR10][R82.64] ;  /* 0x0000000a52817981 */ /* 0x000162000c1e1500 */
[----:B------:R-:W-:-:S02]  /*1ff0*/  LEA.HI.X.SX32 R91, R119, R2, 0x1, P1 ;  /* 0x00000002775b7211 */ /* 0x000fc400008f0eff */
[-C--:B------:R-:W-:Y:S01]  /*2000*/  LEA.HI.X.SX32 R85, R121, R2.reuse, 0x1, P0 ;  /* 0x0000000279557211 */ /* 0x080fe200000f0eff */
[----:B------:R1:W5:Y:S01]  /*2010*/  LDG.E.U16 R119, desc[UR10][R88.64] ;  /* 0x0000000a58777981 */ /* 0x000362000c1e1500 */
[-C--:B------:R-:W-:Y:S02]  /*2020*/  LEA R96, P1, R111, R3.reuse, 0x1 ;  /* 0x000000036f607211 */ /* 0x080fe400078208ff */
[-C--:B------:R-:W-:Y:S01]  /*2030*/  LEA R86, P0, R135, R3.reuse, 0x1 ;  /* 0x0000000387567211 */ /* 0x080fe200078008ff */
[----:B------:R-:W5:Y:S01]  /*2040*/  LDG.E.U16 R90, desc[UR10][R90.64] ;  /* 0x0000000a5a5a7981 */ /* 0x000f62000c1e1500 */
[-C--:B------:R-:W-:Y:S02]  /*2050*/  LEA.HI.X.SX32 R97, R111, R2.reuse, 0x1, P1 ;  /* 0x000000026f617211 */ /* 0x080fe400008f0eff */
[----:B------:R-:W-:Y:S01]  /*2060*/  LEA.HI.X.SX32 R87, R135, R2, 0x1, P0 ;  /* 0x0000000287577211 */ /* 0x000fe200000f0eff */
[----:B------:R-:W5:Y:S01]  /*2070*/  LDG.E.U16 R84, desc[UR10][R84.64] ;  /* 0x0000000a54547981 */ /* 0x000f62000c1e1500 */
[----:B0-----:R-:W-:-:S02]  /*2080*/  LEA R82, P0, R131, R3, 0x1 ;  /* 0x0000000383527211 */ /* 0x001fc400078008ff */
[-C--:B------:R-:W-:Y:S01]  /*2090*/  LEA R94, P1, R123, R3.reuse, 0x1 ;  /* 0x000000037b5e7211 */ /* 0x080fe200078208ff */
[----:B------:R-:W5:Y:S01]  /*20a0*/  LDG.E.U16 R96, desc[UR10][R96.64] ;  /* 0x0000000a60607981 */ /* 0x000f62000c1e1500 */
[-C--:B------:R-:W-:Y:S02]  /*20b0*/  LEA.HI.X.SX32 R83, R131, R2.reuse, 0x1, P0 ;  /* 0x0000000283537211 */ /* 0x080fe400000f0eff */
[-C--:B------:R-:W-:Y:S01]  /*20c0*/  LEA.HI.X.SX32 R95, R123, R2.reuse, 0x1, P1 ;  /* 0x000000027b5f7211 */ /* 0x080fe200008f0eff */
[----:B------:R-:W5:Y:S01]  /*20d0*/  LDG.E.U16 R86, desc[UR10][R86.64] ;  /* 0x0000000a56567981 */ /* 0x000f62000c1e1500 */
[-C--:B-1----:R-:W-:Y:S02]  /*20e0*/  LEA R88, P0, R141, R3.reuse, 0x1 ;  /* 0x000000038d587211 */ /* 0x082fe400078008ff */
[----:B------:R-:W-:Y:S01]  /*20f0*/  LEA R104, P1, R137, R3, 0x1 ;  /* 0x0000000389687211 */ /* 0x000fe200078208ff */
[----:B------:R-:W5:Y:S01]  /*2100*/  LDG.E.U16 R82, desc[UR10][R82.64] ;  /* 0x0000000a52527981 */ /* 0x000f62000c1e1500 */
[----:B------:R-:W-:-:S02]  /*2110*/  LEA.HI.X.SX32 R89, R141, R2, 0x1, P0 ;  /* 0x000000028d597211 */ /* 0x000fc400000f0eff */
[----:B------:R-:W-:Y:S01]  /*2120*/  LEA.HI.X.SX32 R105, R137, R2, 0x1, P1 ;  /* 0x0000000289697211 */ /* 0x000fe200008f0eff */
[----:B------:R-:W5:Y:S04]  /*2130*/  LDG.E.U16 R94, desc[UR10][R94.64] ;  /* 0x0000000a5e5e7981 */ /* 0x000f68000c1e1500 */
[----:B------:R-:W5:Y:S04]  /*2140*/  LDG.E.U16 R88, desc[UR10][R88.64] ;  /* 0x0000000a58587981 */ /* 0x000f68000c1e1500 */
[----:B------:R-:W5:Y:S01]  /*2150*/  LDG.E.U16 R104, desc[UR10][R104.64] ;  /* 0x0000000a68687981 */ /* 0x000f62000c1e1500 */
[----:B------:R-:W0:Y:S01]  /*2160*/  S2UR UR6, SR_CgaCtaId ;  /* 0x00000000000679c3 */ /* 0x000e220000008800 */
[----:B------:R-:W-:-:S02]  /*2170*/  LOP3.LUT R2, R237, 0x3f, RZ, 0xc0, !PT ;  /* 0x0000003fed027812 */ /* 0x000fc400078ec0ff */
[----:B------:R-:W-:Y:S02]  /*2180*/  SHF.R.S32.HI R3, RZ, 0x6, R237 ;  /* 0x00000006ff037819 */ /* 0x000fe400000114ed */
[----:B------:R-:W-:Y:S01]  /*2190*/  IADD3 R252, R0, 0x20, RZ ;  /* 0x0000002000fc7810 */ /* 0x000fe20007ffe0ff */
[----:B------:R-:W-:Y:S01]  /*21a0*/  IMAD.SHL.U32 R2, R2, 0x2, RZ ;  /* 0x0000000202027824 */ /* 0x000fe200078e00ff */
[----:B------:R-:W-:Y:S01]  /*21b0*/  SGXT R3, R3, 0x1 ;  /* 0x000000010303781a */ /* 0x000fe20000000200 */
[----:B------:R-:W-:Y:S01]  /*21c0*/  UMOV UR4, 0x400 ;  /* 0x0000040000047882 */ /* 0x000fe20000000000 */
[----:B------:R-:W-:Y:S02]  /*21d0*/  ISETP.GE.AND P0, PT, R252, 0x1, PT ;  /* 0x00000001fc00780c */ /* 0x000fe40003f06270 */
[----:B------:R-:W-:-:S04]  /*21e0*/  LOP3.LUT R2, R2, 0x90, R3, 0x78, !PT ;  /* 0x0000009002027812 */ /* 0x000fc800078e7803 */
[----:B------:R-:W-:Y:S01]  /*21f0*/  LOP3.LUT R3, R2, 0x20, RZ, 0x3c, !PT ;  /* 0x0000002002037812 */ /* 0x000fe200078e3cff */
[----:B0-----:R-:W-:Y:S01]  /*2200*/  ULEA UR6, UR6, UR4, 0x18 ;  /* 0x0000000406067291 */ /* 0x001fe2000f8ec03f */
[----:B------:R-:W-:Y:S01]  /*2210*/  IMAD.MOV.U32 R231, RZ, RZ, 0x3f800000 ;  /* 0x3f800000ffe77424 */ /* 0x000fe200078e00ff */
[----:B------:R-:W-:Y:S01]  /*2220*/  MOV R183, 0xff800000 ;  /* 0xff80000000b77802 */ /* 0x000fe20000000f00 */
[----:B------:R-:W-:Y:S01]  /*2230*/  IMAD.MOV.U32 R185, RZ, RZ, -0x800000 ;  /* 0xff800000ffb97424 */ /* 0x000fe200078e00ff */
[----:B------:R-:W-:Y:S01]  /*2240*/  CS2R R172, SRZ ;  /* 0x0000000000ac7805 */ /* 0x000fe2000001ff00 */
[----:B------:R-:W-:-:S04]  /*2250*/  IMAD.MOV.U32 R184, RZ, RZ, -0x800000 ;  /* 0xff800000ffb87424 */ /* 0x000fc800078e00ff */
[----:B------:R-:W-:Y:S04]  /*2260*/  STS.U16 [R2+UR6], R4 ;  /* 0x0000000402007988 */ /* 0x000fe80008000406 */
[----:B------:R-:W-:Y:S04]  /*2270*/  STS.U16 [R2+UR6+0x200], R5 ;  /* 0x0002000502007988 */ /* 0x000fe80008000406 */
        /* <DEDUP_REMOVED lines=24> */
[----:B--2---:R-:W-:Y:S04]  /*2400*/  STS.U16 [R2+UR6+0x3400], R57 ;  /* 0x0034003902007988 */ /* 0x004fe80008000406 */
[----:B------:R-:W-:Y:S04]  /*2410*/  STS.U16 [R2+UR6+0x3600], R59 ;  /* 0x0036003b02007988 */ /* 0x000fe80008000406 */
[----:B------:R-:W-:Y:S04]  /*2420*/  STS.U16 [R2+UR6+0x3800], R61 ;  /* 0x0038003d02007988 */ /* 0x000fe80008000406 */
[----:B------:R-:W-:Y:S04]  /*2430*/  STS.U16 [R2+UR6+0x3a00], R63 ;  /* 0x003a003f02007988 */ /* 0x000fe80008000406 */
[----:B------:R-:W-:Y:S04]  /*2440*/  STS.U16 [R2+UR6+0x3c00], R65 ;  /* 0x003c004102007988 */ /* 0x000fe80008000406 */
[----:B------:R-:W-:Y:S04]  /*2450*/  STS.U16 [R2+UR6+0x3e00], R67 ;  /* 0x003e004302007988 */ /* 0x000fe80008000406 */
[----:B------:R-:W-:Y:S04]  /*2460*/  STS.U16 [R2+UR6+0x4000], R69 ;  /* 0x0040004502007988 */ /* 0x000fe80008000406 */
[----:B------:R-:W-:Y:S04]  /*2470*/  STS.U16 [R2+UR6+0x4200], R71 ;  /* 0x0042004702007988 */ /* 0x000fe80008000406 */
[----:B---3--:R-:W-:Y:S04]  /*2480*/  STS.U16 [R2+UR6+0x4400], R73 ;  /* 0x0044004902007988 */ /* 0x008fe80008000406 */
[----:B------:R-:W-:Y:S04]  /*2490*/  STS.U16 [R2+UR6+0x4600], R75 ;  /* 0x0046004b02007988 */ /* 0x000fe80008000406 */
[----:B------:R-:W-:Y:S04]  /*24a0*/  STS.U16 [R2+UR6+0x4800], R77 ;  /* 0x0048004d02007988 */ /* 0x000fe80008000406 */
[----:B------:R-:W-:Y:S04]  /*24b0*/  STS.U16 [R2+UR6+0x4a00], R79 ;  /* 0x004a004f02007988 */ /* 0x000fe80008000406 */
[----:B------:R-:W-:Y:S04]  /*24c0*/  STS.U16 [R2+UR6+0x4c00], R81 ;  /* 0x004c005102007988 */ /* 0x000fe80008000406 */
[----:B----4-:R-:W-:Y:S04]  /*24d0*/  STS.U16 [R2+UR6+0x4e00], R93 ;  /* 0x004e005d02007988 */ /* 0x010fe80008000406 */
        /* <DEDUP_REMOVED lines=13> */
[----:B-----5:R-:W-:Y:S04]  /*25b0*/  STS.U16 [R2+UR6+0x6a00], R134 ;  /* 0x006a008602007988 */ /* 0x020fe80008000406 */
        /* <DEDUP_REMOVED lines=9> */
[----:B------:R-:W-:Y:S01]  /*2650*/  STS.U16 [R2+UR6+0x7e00], R148 ;  /* 0x007e009402007988 */ /* 0x000fe20008000406 */
[----:B------:R-:W-:-:S03]  /*2660*/  IMAD.MOV.U32 R182, RZ, RZ, -0x800000 ;  /* 0xff800000ffb67424 */ /* 0x000fc600078e00ff */
[----:B------:R-:W-:Y:S01]  /*2670*/  STS.U16 [R3+UR6+0x100], R6 ;  /* 0x0001000603007988 */ /* 0x000fe20008000406 */
[----:B------:R-:W-:-:S03]  /*2680*/  IMAD.MOV.U32 R230, RZ, RZ, 0x3f800000 ;  /* 0x3f800000ffe67424 */ /* 0x000fc600078e00ff */
[----:B------:R-:W-:Y:S01]  /*2690*/  STS.U16 [R3+UR6+0x300], R7 ;  /* 0x0003000703007988 */ /* 0x000fe20008000406 */
[----:B------:R-:W-:-:S03]  /*26a0*/  IMAD.MOV.U32 R229, RZ, RZ, 0x3f800000 ;  /* 0x3f800000ffe57424 */ /* 0x000fc600078e00ff */
[----:B------:R0:W-:Y:S01]  /*26b0*/  STS.U16 [R3+UR6+0x500], R9 ;  /* 0x0005000903007988 */ /* 0x0001e20008000406 */
[----:B------:R-:W-:-:S03]  /*26c0*/  IMAD.MOV.U32 R228, RZ, RZ, 0x3f800000 ;  /* 0x3f800000ffe47424 */ /* 0x000fc600078e00ff */
[----:B------:R1:W-:Y:S01]  /*26d0*/  STS.U16 [R3+UR6+0x700], R11 ;  /* 0x0007000b03007988 */ /* 0x0003e20008000406 */
[----:B------:R-:W-:-:S03]  /*26e0*/  CS2R R174, SRZ ;  /* 0x0000000000ae7805 */ /* 0x000fc6000001ff00 */
[----:B------:R2:W-:Y:S01]  /*26f0*/  STS.U16 [R3+UR6+0x900], R13 ;  /* 0x0009000d03007988 */ /* 0x0005e20008000406 */
[----:B------:R-:W-:-:S03]  /*2700*/  CS2R R168, SRZ ;  /* 0x0000000000a87805 */ /* 0x000fc6000001ff00 */
[----:B------:R3:W-:Y:S01]  /*2710*/  STS.U16 [R3+UR6+0xb00], R16 ;  /* 0x000b001003007988 */ /* 0x0007e20008000406 */
[----:B0-----:R-:W-:-:S03]  /*2720*/  CS2R R8, SRZ ;  /* 0x0000000000087805 */ /* 0x001fc6000001ff00 */
[----:B------:R0:W-:Y:S01]  /*2730*/  STS.U16 [R3+UR6+0xd00], R18 ;  /* 0x000d001203007988 */ /* 0x0001e20008000406 */
[----:B-1----:R-:W-:-:S03]  /*2740*/  CS2R R10, SRZ ;  /* 0x00000000000a7805 */ /* 0x002fc6000001ff00 */
[----:B------:R1:W-:Y:S01]  /*2750*/  STS.U16 [R3+UR6+0xf00], R20 ;  /* 0x000f001403007988 */ /* 0x0003e20008000406 */
[----:B--2---:R-:W-:-:S03]  /*2760*/  CS2R R12, SRZ ;  /* 0x00000000000c7805 */ /* 0x004fc6000001ff00 */
[----:B------:R2:W-:Y:S01]  /*2770*/  STS.U16 [R3+UR6+0x1100], R22 ;  /* 0x0011001603007988 */ /* 0x0005e20008000406 */
[----:B---3--:R-:W-:-:S03]  /*2780*/  CS2R R16, SRZ ;  /* 0x0000000000107805 */ /* 0x008fc6000001ff00 */
        /* <DEDUP_REMOVED lines=35> */
[----:B------:R-:W-:-:S03]  /*29c0*/  CS2R R170, SRZ ;  /* 0x0000000000aa7805 */ /* 0x000fc6000001ff00 */
[----:B------:R4:W-:Y:S01]  /*29d0*/  STS.U16 [R3+UR6+0x3700], R60 ;  /* 0x0037003c03007988 */ /* 0x0009e20008000406 */
[----:B-1----:R-:W-:-:S03]  /*29e0*/  CS2R R52, SRZ ;  /* 0x0000000000347805 */ /* 0x002fc6000001ff00 */
[----:B------:R1:W-:Y:S01]  /*29f0*/  STS.U16 [R3+UR6+0x3900], R62 ;  /* 0x0039003e03007988 */ /* 0x0003e20008000406 */
[----:B--2---:R-:W-:-:S03]  /*2a00*/  CS2R R54, SRZ ;  /* 0x0000000000367805 */ /* 0x004fc6000001ff00 */
[----:B------:R-:W-:Y:S01]  /*2a10*/  STS.U16 [R3+UR6+0x3b00], R64 ;  /* 0x003b004003007988 */ /* 0x000fe20008000406 */
[----:B---3--:R-:W-:-:S03]  /*2a20*/  CS2R R56, SRZ ;  /* 0x0000000000387805 */ /* 0x008fc6000001ff00 */
[----:B------:R-:W-:Y:S01]  /*2a30*/  STS.U16 [R3+UR6+0x7f00], R129 ;  /* 0x007f008103007988 */ /* 0x000fe20008000406 */
[----:B0-----:R-:W-:-:S03]  /*2a40*/  CS2R R58, SRZ ;  /* 0x00000000003a7805 */ /* 0x001fc6000001ff00 */
[----:B------:R-:W-:Y:S01]  /*2a50*/  STS.U16 [R3+UR6+0x3d00], R66 ;  /* 0x003d004203007988 */ /* 0x000fe20008000406 */
[----:B----4-:R-:W-:-:S03]  /*2a60*/  CS2R R60, SRZ ;  /* 0x00000000003c7805 */ /* 0x010fc6000001ff00 */
[----:B------:R-:W-:Y:S01]  /*2a70*/  STS.U16 [R3+UR6+0x3f00], R68 ;  /* 0x003f004403007988 */ /* 0x000fe20008000406 */
[----:B-1----:R-:W-:-:S03]  /*2a80*/  CS2R R62, SRZ ;  /* 0x00000000003e7805 */ /* 0x002fc6000001ff00 */
[----:B------:R-:W-:Y:S01]  /*2a90*/  STS.U16 [R3+UR6+0x4100], R70 ;  /* 0x0041004603007988 */ /* 0x000fe20008000406 */
[----:B------:R-:W-:-:S03]  /*2aa0*/  CS2R R120, SRZ ;  /* 0x0000000000787805 */ /* 0x000fc6000001ff00 */
        /* <DEDUP_REMOVED lines=18> */
[----:B------:R0:W-:Y:S01]  /*2bd0*/  STS.U16 [R3+UR6+0x5500], R106 ;  /* 0x0055006a03007988 */ /* 0x0001e20008000406 */
[----:B------:R-:W-:-:S03]  /*2be0*/  CS2R R146, SRZ ;  /* 0x0000000000927805 */ /* 0x000fc6000001ff00 */
[----:B------:R1:W-:Y:S01]  /*2bf0*/  STS.U16 [R3+UR6+0x5700], R108 ;  /* 0x0057006c03007988 */ /* 0x0003e20008000406 */
[----:B------:R-:W-:-:S03]  /*2c00*/  CS2R R148, SRZ ;  /* 0x0000000000947805 */ /* 0x000fc6000001ff00 */
[----:B------:R2:W-:Y:S01]  /*2c10*/  STS.U16 [R3+UR6+0x5900], R110 ;  /* 0x0059006e03007988 */ /* 0x0005e20008000406 */
[----:B------:R-:W-:-:S03]  /*2c20*/  CS2R R150, SRZ ;  /* 0x0000000000967805 */ /* 0x000fc6000001ff00 */
[----:B------:R-:W-:Y:S01]  /*2c30*/  STS.U16 [R3+UR6+0x5b00], R114 ;  /* 0x005b007203007988 */ /* 0x000fe20008000406 */
[----:B0-----:R-:W-:-:S03]  /*2c40*/  CS2R R106, SRZ ;  /* 0x00000000006a7805 */ /* 0x001fc6000001ff00 */
[----:B------:R-:W-:Y:S01]  /*2c50*/  STS.U16 [R3+UR6+0x5d00], R118 ;  /* 0x005d007603007988 */ /* 0x000fe20008000406 */
[----:B-1----:R-:W-:-:S03]  /*2c60*/  CS2R R108, SRZ ;  /* 0x00000000006c7805 */ /* 0x002fc6000001ff00 */
[----:B------:R0:W-:Y:S01]  /*2c70*/  STS.U16 [R3+UR6+0x5f00], R113 ;  /* 0x005f007103007988 */ /* 0x0001e20008000406 */
[----:B--2---:R-:W-:-:S03]  /*2c80*/  CS2R R110, SRZ ;  /* 0x00000000006e7805 */ /* 0x004fc6000001ff00 */
        /* <DEDUP_REMOVED lines=14> */
[----:B------:R-:W-:Y:S01]  /*2d70*/  STS.U16 [R3+UR6+0x6f00], R90 ;  /* 0x006f005a03007988 */ /* 0x000fe20008000406 */
[----:B-1----:R-:W-:-:S03]  /*2d80*/  CS2R R126, SRZ ;  /* 0x00000000007e7805 */ /* 0x002fc6000001ff00 */
[----:B------:R-:W-:Y:S01]  /*2d90*/  STS.U16 [R3+UR6+0x7100], R84 ;  /* 0x0071005403007988 */ /* 0x000fe20008000406 */
[----:B--2---:R-:W-:-:S03]  /*2da0*/  CS2R R14, SRZ ;  /* 0x00000000000e7805 */ /* 0x004fc6000001ff00 */
[----:B------:R-:W-:Y:S01]  /*2db0*/  STS.U16 [R3+UR6+0x7300], R96 ;  /* 0x0073006003007988 */ /* 0x000fe20008000406 */
[----:B---3--:R-:W-:-:S03]  /*2dc0*/  CS2R R118, SRZ ;  /* 0x0000000000767805 */ /* 0x008fc6000001ff00 */
        /* <DEDUP_REMOVED lines=9> */
[----:B------:R-:W-:Y:S02]  /*2e60*/  CS2R R160, SRZ ;  /* 0x0000000000a07805 */ /* 0x000fe4000001ff00 */
[----:B------:R-:W-:Y:S02]  /*2e70*/  CS2R R162, SRZ ;  /* 0x0000000000a27805 */ /* 0x000fe4000001ff00 */
[C---:B------:R-:W-:Y:S02]  /*2e80*/  LOP3.LUT R4, R237.reuse, 0x7f, RZ, 0xc0, !PT ;  /* 0x0000007fed047812 */ /* 0x040fe400078ec0ff */
[----:B------:R-:W-:Y:S02]  /*2e90*/  LOP3.LUT R5, R237, 0x1c, RZ, 0xc0, !PT ;  /* 0x0000001ced057812 */ /* 0x000fe400078ec0ff */
[----:B0-----:R-:W-:Y:S01]  /*2ea0*/  CS2R R104, SRZ ;  /* 0x0000000000687805 */ /* 0x001fe2000001ff00 */
[----:B------:R-:W-:Y:S06]  /*2eb0*/  @!P0 BRA `(.L_x_0) ;  /* 0x0000006000908947 */ /* 0x000fec0003800000 */
[----:B------:R-:W0:Y:S01]  /*2ec0*/  LDC.64 R2, c[0x0][0x250] ;  /* 0x00009400ff027b82 */ /* 0x000e220000000a00 */
[----:B------:R-:W-:Y:S01]  /*2ed0*/  SHF.R.U32.HI R6, RZ, 0x4, R237 ;  /* 0x00000004ff067819 */ /* 0x000fe200000116ed */
[----:B------:R-:W-:Y:S01]  /*2ee0*/  ULDC.64 UR4, c[0x0][0x260] ;  /* 0x0000980000047ab9 */ /* 0x000fe20000000a00 */
[C---:B------:R-:W-:Y:S01]  /*2ef0*/  LEA.HI R235, R5.reuse, 0x18, RZ, 0x1e ;  /* 0x0000001805eb7811 */ /* 0x040fe200078ff0ff */
[----:B------:R-:W-:Y:S01]  /*2f00*/  UIMAD UR4, UR7, UR4, URZ ;  /* 0x00000004070472a4 */ /* 0x000fe2000f8e023f */
[C---:B------:R-:W-:Y:S01]  /*2f10*/  LEA.HI R7, R5.reuse, 0x10, RZ, 0x1e ;  /* 0x0000001005077811 */ /* 0x040fe200078ff0ff */
[----:B------:R-:W-:Y:S01]  /*2f20*/  IMAD.MOV.U32 R65, RZ, RZ, -0x800000 ;  /* 0xff800000ff417424 */ /* 0x000fe200078e00ff */
[C---:B------:R-:W-:Y:S01]  /*2f30*/  LEA.HI R233, R5.reuse, 0x8, RZ, 0x1e ;  /* 0x0000000805e97811 */ /* 0x040fe200078ff0ff */
[----:B------:R-:W1:Y:S01]  /*2f40*/  LDC.64 R10, c[0x0][0x218] ;  /* 0x00008600ff0a7b82 */ /* 0x000e620000000a00 */
[----:B------:R-:W-:Y:S01]  /*2f50*/  LEA.HI R232, R5, R0, RZ, 0x1e ;  /* 0x0000000005e87211 */ /* 0x000fe200078ff0ff */
[----:B------:R-:W-:Y:S01]  /*2f60*/  IMAD.IADD R235, R0, 0x1, R235 ;  /* 0x0000000100eb7824 */ /* 0x000fe200078e02eb */
[----:B------:R-:W-:Y:S01]  /*2f70*/  SGXT.U32 R5, R6, 0x3 ;  /* 0x000000030605781a */ /* 0x000fe20000000000 */
[C---:B------:R-:W-:Y:S01]  /*2f80*/  IMAD.IADD R234, R0.reuse, 0x1, R7 ;  /* 0x0000000100ea7824 */ /* 0x040fe200078e0207 */
[C---:B------:R-:W-:Y:S01]  /*2f90*/  LOP3.LUT R6, R237.reuse, 0xf, RZ, 0xc0, !PT ;  /* 0x0000000fed067812 */ /* 0x040fe200078ec0ff */
[----:B------:R-:W-:Y:S01]  /*2fa0*/  IMAD.IADD R233, R0, 0x1, R233 ;  /* 0x0000000100e97824 */ /* 0x000fe200078e02e9 */
[C---:B------:R-:W-:Y:S01]  /*2fb0*/  LOP3.LUT P0, RZ, R237.reuse, 0x3, RZ, 0xc0, !PT ;  /* 0x00000003edff7812 */ /* 0x040fe2000780c0ff */
[----:B------:R-:W2:Y:S01]  /*2fc0*/  LDC R13, c[0x0][0x258] ;  /* 0x00009600ff0d7b82 */ /* 0x000ea20000000800 */
[----:B------:R-:W-:Y:S01]  /*2fd0*/  LOP3.LUT P1, RZ, R237, 0x1, RZ, 0xc0, !PT ;  /* 0x00000001edff7812 */ /* 0x000fe2000782c0ff */
[----:B------:R-:W-:Y:S01]  /*2fe0*/  IMAD R9, R6, UR5, RZ ;  /* 0x0000000506097c24 */ /* 0x000fe2000f8e02ff */
[----:B------:R-:W-:Y:S01]  /*2ff0*/  USHF.L.U32 UR5, UR4, 0x1, URZ ;  /* 0x0000000104057899 */ /* 0x000fe2000800063f */
[C---:B------:R-:W-:Y:S01]  /*3000*/  ISETP.GE.U32.AND P6, PT, R4.reuse, 0x40, PT ;  /* 0x000000400400780c */ /* 0x040fe20003fc6070 */
[----:B------:R-:W-:Y:S01]  /*3010*/  IMAD.MOV.U32 R215, RZ, RZ, -0x800000 ;  /* 0xff800000ffd77424 */ /* 0x000fe200078e00ff */
[----:B------:R-:W-:Y:S01]  /*3020*/  ISETP.LT.U32.AND P0, PT, R4, 0x40, !P0 ;  /* 0x000000400400780c */ /* 0x000fe20004701070 */
[----:B------:R-:W-:Y:S01]  /*3030*/  IMAD.MOV.U32 R230, RZ, RZ, 0x3f800000 ;  /* 0x3f800000ffe67424 */ /* 0x000fe200078e00ff */
[----:B------:R-:W3:Y:S01]  /*3040*/  LDC R37, c[0x0][0x268] ;  /* 0x00009a00ff257b82 */ /* 0x000ee20000000800 */
[----:B0-----:R-:W-:Y:S01]  /*3050*/  IMAD R2, R2, UR7, RZ ;  /* 0x0000000702027c24 */ /* 0x001fe2000f8e02ff */
[----:B------:R-:W-:Y:S01]  /*3060*/  ISETP.LT.U32.AND P1, PT, R4, 0x40, !P1 ;  /* 0x000000400400780c */ /* 0x000fe20004f21070 */
[----:B------:R-:W-:Y:S01]  /*3070*/  IMAD R64, R3, 0x3, RZ ;  /* 0x0000000303407824 */ /* 0x000fe200078e02ff */
[----:B------:R-:W-:Y:S01]  /*3080*/  LEA.HI R12, R237, 0x1b8, RZ, 0x1c ;  /* 0x000001b8ed0c7811 */ /* 0x000fe200078fe0ff */
[C---:B------:R-:W-:Y:S01]  /*3090*/  IMAD.SHL.U32 R67, R3.reuse, 0x4, RZ ;  /* 0x0000000403437824 */ /* 0x040fe200078e00ff */
[----:B------:R-:W-:Y:S01]  /*30a0*/  MOV R231, 0x3f800000 ;  /* 0x3f80000000e77802 */ /* 0x000fe20000000f00 */
[C---:B------:R-:W-:Y:S01]  /*30b0*/  IMAD R68, R3.reuse, 0x5, RZ ;  /* 0x0000000503447824 */ /* 0x040fe200078e02ff */
[----:B------:R-:W0:Y:S01]  /*30c0*/  LDC.64 R34, c[0x0][0x220] ;  /* 0x00008800ff227b82 */ /* 0x000e220000000a00 */
[C---:B-1----:R-:W-:Y:S01]  /*30d0*/  LEA R179, P2, R2.reuse, R10, 0x1 ;  /* 0x0000000a02b37211 */ /* 0x042fe200078408ff */
[----:B------:R-:W-:Y:S01]  /*30e0*/  IMAD R69, R3, 0x6, RZ ;  /* 0x0000000603457824 */ /* 0x000fe200078e02ff */
[----:B------:R-:W-:Y:S01]  /*30f0*/  LEA.HI R10, R237, 0x138, RZ, 0x1c ;  /* 0x00000138ed0a7811 */ /* 0x000fe200078fe0ff */
[C---:B------:R-:W-:Y:S01]  /*3100*/  IMAD R70, R3.reuse, 0x7, RZ ;  /* 0x0000000703467824 */ /* 0x040fe200078e02ff */
[----:B------:R-:W-:Y:S01]  /*3110*/  LEA.HI.X.SX32 R11, R2, R11, 0x1, P2 ;  /* 0x0000000b020b7211 */ /* 0x000fe200010f0eff */
[C---:B------:R-:W-:Y:S01]  /*3120*/  IMAD.SHL.U32 R71, R3.reuse, 0x8, RZ ;  /* 0x0000000803477824 */ /* 0x040fe200078e00ff */
[----:B------:R-:W-:Y:S01]  /*3130*/  MOV R66, 0xff800000 ;  /* 0xff80000000427802 */ /* 0x000fe20000000f00 */
[----:B--2---:R-:W-:Y:S01]  /*3140*/  IMAD R0, R4, R13, RZ ;  /* 0x0000000d04007224 */ /* 0x004fe200078e02ff */
[----:B------:R-:W-:Y:S01]  /*3150*/  MOV R229, 0x3f800000 ;  /* 0x3f80000000e57802 */ /* 0x000fe20000000f00 */
[----:B------:R-:W-:Y:S01]  /*3160*/  IMAD R72, R3, 0x9, RZ ;  /* 0x0000000903487824 */ /* 0x000fe200078e02ff */
[----:B------:R-:W-:Y:S01]  /*3170*/  CS2R R44, SRZ ;  /* 0x00000000002c7805 */ /* 0x000fe2000001ff00 */
[----:B------:R-:W-:Y:S01]  /*3180*/  IMAD R2, R13, 0x80, R0 ;  /* 0x000000800d027824 */ /* 0x000fe200078e0200 */
[----:B------:R-:W-:Y:S01]  /*3190*/  LEA R6, P4, R0, R179, 0x1 ;  /* 0x000000b300067211 */ /* 0x000fe200078808ff */
[----:B------:R-:W-:Y:S01]  /*31a0*/  IMAD R73, R3, 0xa, RZ ;  /* 0x0000000a03497824 */ /* 0x000fe200078e02ff */
[----:B------:R-:W-:Y:S01]  /*31b0*/  CS2R R46, SRZ ;  /* 0x00000000002e7805 */ /* 0x000fe2000001ff00 */
[----:B---3--:R-:W-:Y:S01]  /*31c0*/  IMAD R14, R5, R37, RZ ;  /* 0x00000025050e7224 */ /* 0x008fe200078e02ff */
[----:B------:R-:W-:Y:S01]  /*31d0*/  LEA R4, P5, R2, R179, 0x1 ;  /* 0x000000b302047211 */ /* 0x000fe200078a08ff */
[----:B------:R-:W-:Y:S01]  /*31e0*/  IMAD.SHL.U32 R5, R9, 0x2, RZ ;  /* 0x0000000209057824 */ /* 0x000fe200078e00ff */
[----:B------:R-:W-:Y:S01]  /*31f0*/  LEA.HI.X.SX32 R7, R0, R11, 0x1, P4 ;  /* 0x0000000b00077211 */ /* 0x000fe200020f0eff */
[----:B------:R-:W-:Y:S01]  /*3200*/  IMAD R8, R13, 0x80, R2 ;  /* 0x000000800d087824 */ /* 0x000fe200078e0202 */
[----:B------:R-:W-:Y:S01]  /*3210*/  CS2R R48, SRZ ;  /* 0x0000000000307805 */ /* 0x000fe2000001ff00 */
[----:B------:R-:W-:Y:S01]  /*3220*/  IMAD R15, R37, 0x8, R14 ;  /* 0x00000008250f7824 */ /* 0x000fe200078e020e */
[----:B------:R-:W-:-:S02]  /*3230*/  CS2R R50, SRZ ;  /* 0x0000000000327805 */ /* 0x000fc4000001ff00 */
[----:B0-----:R-:W-:Y:S01]  /*3240*/  IADD3 R241, P2, P3, R5, UR5, R34 ;  /* 0x0000000505f17c10 */ /* 0x001fe2000fb5e022 */
[----:B------:R-:W-:Y:S01]  /*3250*/  UIMAD.WIDE UR4, UR4, 0x2, URZ ;  /* 0x00000002040478a5 */ /* 0x000fe2000f8e023f */
[----:B------:R-:W-:Y:S01]  /*3260*/  LEA.HI.X.SX32 R5, R2, R11, 0x1, P5 ;  /* 0x0000000b02057211 */ /* 0x000fe200028f0eff */
[----:B------:R-:W-:Y:S01]  /*3270*/  IMAD.HI R2, R9, 0x2, RZ ;  /* 0x0000000209027827 */ /* 0x000fe200078e02ff */
[C---:B------:R-:W-:Y:S02]  /*3280*/  LEA R180, P4, R8.reuse, R179, 0x1 ;  /* 0x000000b308b47211 */ /* 0x040fe400078808ff */
[----:B------:R-:W-:Y:S02]  /*3290*/  CS2R R172, SRZ ;  /* 0x0000000000ac7805 */ /* 0x000fe4000001ff00 */
[----:B------:R-:W-:Y:S01]  /*32a0*/  LEA R16, R37, R15, 0x3 ;  /* 0x0000000f25107211 */ /* 0x000fe200078e18ff */
[----:B------:R-:W-:Y:S01]  /*32b0*/  IMAD R0, R13, 0x80, R8 ;  /* 0x000000800d007824 */ /* 0x000fe200078e0208 */
[----:B------:R-:W-:Y:S01]  /*32c0*/  LEA.HI.X.SX32 R181, R8, R11, 0x1, P4 ;  /* 0x0000000b08b57211 */ /* 0x000fe200020f0eff */
[----:B------:R-:W-:Y:S01]  /*32d0*/  IMAD R32, R12, R37, RZ ;  /* 0x000000250c207224 */ /* 0x000fe200078e02ff */
[----:B------:R-:W-:Y:S01]  /*32e0*/  IADD3.X R35, R2, UR5, R35, P2, P3 ;  /* 0x0000000502237c10 */ /* 0x000fe200097e6423 */
[C---:B------:R-:W-:Y:S01]  /*32f0*/  IMAD R17, R37.reuse, 0x8, R16 ;  /* 0x0000000825117824 */ /* 0x040fe200078e0210 */
[----:B------:R-:W-:Y:S01]  /*3300*/  LEA R38, P4, R14, R241, 0x1 ;  /* 0x000000f10e267211 */ /* 0x000fe200078808ff */
[----:B------:R-:W-:Y:S01]  /*3310*/  IMAD R30, R10, R37, RZ ;  /* 0x000000250a1e7224 */ /* 0x000fe200078e02ff */
[----:B------:R-:W-:Y:S01]  /*3320*/  LEA R178, P5, R0, R179, 0x1 ;  /* 0x000000b300b27211 */ /* 0x000fe200078a08ff */
[----:B------:R-:W-:Y:S01]  /*3330*/  IMAD R18, R37, 0x8, R17 ;  /* 0x0000000825127824 */ /* 0x000fe200078e0211 */
[----:B------:R-:W-:Y:S01]  /*3340*/  LEA.HI.X.SX32 R39, R14, R35, 0x1, P4 ;  /* 0x000000230e277211 */ /* 0x000fe200020f0eff */
[----:B------:R-:W-:Y:S01]  /*3350*/  IMAD.WIDE R80, R64, 0x2, R6 ;  /* 0x0000000240507825 */ /* 0x000fe200078e0206 */
[----:B------:R-:W-:-:S02]  /*3360*/  LEA.HI R13, R237, 0x1f8, RZ, 0x1c ;  /* 0x000001f8ed0d7811 */ /* 0x000fc400078fe0ff */
[----:B------:R-:W-:Y:S02]  /*3370*/  CS2R R174, SRZ ;  /* 0x0000000000ae7805 */ /* 0x000fe4000001ff00 */
[----:B------:R-:W-:Y:S01]  /*3380*/  LEA.HI.X.SX32 R179, R0, R11, 0x1, P5 ;  /* 0x0000000b00b37211 */ /* 0x000fe200028f0eff */
[----:B------:R0:W-:Y:S01]  /*3390*/  STL.64 [R1+0x1c0], R38 ;  /* 0x0001c02601007387 */ /* 0x0001e20000100a00 */
[----:B------:R-:W-:Y:S01]  /*33a0*/  LEA R12, P5, R17, R241, 0x1 ;  /* 0x000000f1110c7211 */ /* 0x000fe200078a08ff */
[----:B------:R-:W-:Y:S01]  /*33b0*/  IMAD R33, R13, R37, RZ ;  /* 0x000000250d217224 */ /* 0x000fe200078e02ff */
[----:B------:R-:W-:Y:S01]  /*33c0*/  LEA R40, P3, R15, R241, 0x1 ;  /* 0x000000f10f287211 */ /* 0x000fe200078608ff */
[----:B------:R-:W-:Y:S01]  /*33d0*/  IMAD.WIDE R82, R64, 0x2, R4 ;  /* 0x0000000240527825 */ /* 0x000fe200078e0204 */
[----:B------:R-:W-:Y:S02]  /*33e0*/  LEA R19, R37, R18, 0x3 ;  /* 0x0000001225137211 */ /* 0x000fe400078e18ff */
[----:B------:R-:W-:-:S02]  /*33f0*/  CS2R R168, SRZ ;  /* 0x0000000000a87805 */ /* 0x000fc4000001ff00 */
[-C--:B------:R-:W-:Y:S01]  /*3400*/  LEA.HI.X.SX32 R13, R17, R35.reuse, 0x1, P5 ;  /* 0x00000023110d7211 */ /* 0x080fe200028f0eff */
[----:B------:R-:W-:Y:S01]  /*3410*/  IMAD.WIDE R84, R67, 0x2, R6 ;  /* 0x0000000243547825 */ /* 0x000fe200078e0206 */
[----:B------:R-:W-:Y:S02]  /*3420*/  LEA.HI.X.SX32 R41, R15, R35, 0x1, P3 ;  /* 0x000000230f297211 */ /* 0x000fe400018f0eff */
[----:B------:R-:W-:Y:S02]  /*3430*/  CS2R R170, SRZ ;  /* 0x0000000000aa7805 */ /* 0x000fe4000001ff00 */
[----:B------:R-:W-:Y:S01]  /*3440*/  LEA.HI R0, R237, 0x38, RZ, 0x1c ;  /* 0x00000038ed007811 */ /* 0x000fe200078fe0ff */
[----:B------:R-:W-:Y:S01]  /*3450*/  IMAD R20, R37, 0x8, R19 ;  /* 0x0000000825147824 */ /* 0x000fe200078e0213 */
[CC--:B0-----:R-:W-:Y:S01]  /*3460*/  LEA R38, P4, R16.reuse, R241.reuse, 0x1 ;  /* 0x000000f110267211 */ /* 0x0c1fe200078808ff */
[----:B------:R-:W-:Y:S01]  /*3470*/  STL.64 [R1+0x1a8], R12 ;  /* 0x0001a80c01007387 */ /* 0x000fe20000100a00 */
[----:B------:R-:W-:Y:S01]  /*3480*/  LEA R14, P5, R19, R241, 0x1 ;  /* 0x000000f1130e7211 */ /* 0x000fe200078a08ff */
[----:B------:R-:W-:Y:S01]  /*3490*/  IMAD R21, R37, 0x10, R20 ;  /* 0x0000001025157824 */ /* 0x000fe200078e0214 */
[----:B------:R-:W-:Y:S01]  /*34a0*/  LEA.HI.X.SX32 R39, R16, R35, 0x1, P4 ;  /* 0x0000002310277211 */ /* 0x000fe200020f0eff */
[----:B------:R-:W-:Y:S01]  /*34b0*/  STL.64 [R1+0x1b8], R40 ;  /* 0x0001b82801007387 */ /* 0x000fe20000100a00 */
[----:B------:R-:W-:Y:S01]  /*34c0*/  IMAD R0, R0, R37, RZ ;  /* 0x0000002500007224 */ /* 0x000fe200078e02ff */
[----:B------:R-:W-:Y:S01]  /*34d0*/  LEA.HI.X.SX32 R15, R19, R35, 0x1, P5 ;  /* 0x00000023130f7211 */ /* 0x000fe200028f0eff */
[----:B------:R-:W-:Y:S01]  /*34e0*/  IMAD R74, R3, 0xb, RZ ;  /* 0x0000000b034a7824 */ /* 0x000fe200078e02ff */
[----:B------:R0:W-:Y:S01]  /*34f0*/  STL.64 [R1+0x1b0], R38 ;  /* 0x0001b02601007387 */ /* 0x0001e20000100a00 */
[----:B------:R-:W-:Y:S01]  /*3500*/  LEA R22, R37, R21, 0x3 ;  /* 0x0000001525167211 */ /* 0x000fe200078e18ff */
[C---:B------:R-:W-:Y:S01]  /*3510*/  IMAD R75, R3.reuse, 0xc, RZ ;  /* 0x0000000c034b7824 */ /* 0x040fe200078e02ff */
[CC--:B------:R-:W-:Y:S01]  /*3520*/  LEA R42, P2, R0.reuse, R241.reuse, 0x1 ;  /* 0x000000f1002a7211 */ /* 0x0c0fe200078408ff */
[----:B------:R-:W-:Y:S01]  /*3530*/  IMAD.SHL.U32 R79, R3, 0x2, RZ ;  /* 0x00000002034f7824 */ /* 0x000fe200078e00ff */
[----:B------:R-:W-:Y:S01]  /*3540*/  LEA R16, P5, R21, R241, 0x1 ;  /* 0x000000f115107211 */ /* 0x000fe200078a08ff */
[----:B------:R-:W-:Y:S01]  /*3550*/  IMAD R23, R37, 0x8, R22 ;  /* 0x0000000825177824 */ /* 0x000fe200078e0216 */
[-C--:B------:R-:W-:Y:S01]  /*3560*/  LEA.HI.X.SX32 R43, R0, R35.reuse, 0x1, P2 ;  /* 0x00000023002b7211 */ /* 0x080fe200010f0eff */
[----:B------:R-:W-:Y:S01]  /*3570*/  IMAD R76, R3, 0xd, RZ ;  /* 0x0000000d034c7824 */ /* 0x000fe200078e02ff */
[----:B------:R-:W-:Y:S01]  /*3580*/  LEA.HI.X.SX32 R17, R21, R35, 0x1, P5 ;  /* 0x0000002315117211 */ /* 0x000fe200028f0eff */
[----:B------:R-:W-:Y:S01]  /*3590*/  IMAD R24, R37, 0x8, R23 ;  /* 0x0000000825187824 */ /* 0x000fe200078e0217 */
[----:B------:R-:W-:Y:S01]  /*35a0*/  LEA.HI R2, R237, 0x78, RZ, 0x1c ;  /* 0x00000078ed027811 */ /* 0x000fe200078fe0ff */
[----:B------:R-:W-:Y:S01]  /*35b0*/  IMAD R77, R3, 0xe, RZ ;  /* 0x0000000e034d7824 */ /* 0x000fe200078e02ff */
[----:B0-----:R-:W-:Y:S01]  /*35c0*/  LEA R38, P4, R18, R241, 0x1 ;  /* 0x000000f112267211 */ /* 0x001fe200078808ff */
[----:B------:R-:W-:Y:S01]  /*35d0*/  IMAD R25, R37, 0x8, R24 ;  /* 0x0000000825197824 */ /* 0x000fe200078e0218 */
[----:B------:R-:W-:Y:S01]  /*35e0*/  LEA.HI R8, R237, 0xb8, RZ, 0x1c ;  /* 0x000000b8ed087811 */ /* 0x000fe200078fe0ff */
[----:B------:R-:W-:Y:S01]  /*35f0*/  IMAD R27, R2, R37, RZ ;  /* 0x00000025021b7224 */ /* 0x000fe200078e02ff */
[----:B------:R-:W-:Y:S01]  /*3600*/  LEA.HI.X.SX32 R39, R18, R35, 0x1, P4 ;  /* 0x0000002312277211 */ /* 0x000fe200020f0eff */
[----:B------:R-:W-:Y:S01]  /*3610*/  IMAD R26, R37, 0x8, R25 ;  /* 0x00000008251a7824 */ /* 0x000fe200078e0219 */
[----:B------:R-:W-:Y:S01]  /*3620*/  LEA R18, P5, R24, R241, 0x1 ;  /* 0x000000f118127211 */ /* 0x000fe200078a08ff */
[----:B------:R-:W-:Y:S01]  /*3630*/  IMAD R28, R8, R37, RZ ;  /* 0x00000025081c7224 */ /* 0x000fe200078e02ff */
[----:B------:R-:W-:Y:S01]  /*3640*/  LEA.HI R9, R237, 0xf8, RZ, 0x1c ;  /* 0x000000f8ed097811 */ /* 0x000fe200078fe0ff */
[----:B------:R0:W-:Y:S01]  /*3650*/  STL.64 [R1+0x1a0], R38 ;  /* 0x0001a02601007387 */ /* 0x0001e20000100a00 */
[----:B------:R-:W-:Y:S01]  /*3660*/  LEA.HI.X.SX32 R19, R24, R35, 0x1, P5 ;  /* 0x0000002318137211 */ /* 0x000fe200028f0eff */
[----:B------:R-:W-:Y:S01]  /*3670*/  IMAD R78, R3, 0xf, RZ ;  /* 0x0000000f034e7824 */ /* 0x000fe200078e02ff */
[----:B------:R-:W-:Y:S01]  /*3680*/  LEA R2, R37, R26, 0x3 ;  /* 0x0000001a25027211 */ /* 0x000fe200078e18ff */
[----:B------:R-:W-:Y:S01]  /*3690*/  STL.64 [R1+0x198], R14 ;  /* 0x0001980e01007387 */ /* 0x000fe20000100a00 */
[----:B------:R-:W-:Y:S01]  /*36a0*/  IMAD R29, R9, R37, RZ ;  /* 0x00000025091d7224 */ /* 0x000fe200078e02ff */
[----:B------:R-:W-:Y:S01]  /*36b0*/  LEA.HI R11, R237, 0x178, RZ, 0x1c ;  /* 0x00000178ed0b7811 */ /* 0x000fe200078fe0ff */
[----:B------:R-:W-:Y:S01]  /*36c0*/  IMAD.MOV.U32 R3, RZ, RZ, -0x800000 ;  /* 0xff800000ff037424 */ /* 0x000fe200078e00ff */
[----:B------:R1:W-:Y:S01]  /*36d0*/  STL.64 [R1+0x188], R42 ;  /* 0x0001882a01007387 */ /* 0x0003e20000100a00 */
[----:B------:R-:W-:Y:S01]  /*36e0*/  IMAD R8, R37, 0x10, R2 ;  /* 0x0000001025087824 */ /* 0x000fe200078e0202 */
[----:B------:R-:W-:Y:S01]  /*36f0*/  LEA R40, P3, R27, R241, 0x1 ;  /* 0x000000f11b287211 */ /* 0x000fe200078608ff */
[----:B------:R-:W-:Y:S01]  /*3700*/  IMAD R31, R11, R37, RZ ;  /* 0x000000250b1f7224 */ /* 0x000fe200078e02ff */
[C---:B0-----:R-:W-:Y:S01]  /*3710*/  LEA R38, P4, R20.reuse, R241, 0x1 ;  /* 0x000000f114267211 */ /* 0x041fe200078808ff */
[----:B------:R-:W-:Y:S01]  /*3720*/  IMAD R9, R37, 0x8, R8 ;  /* 0x0000000825097824 */ /* 0x000fe200078e0208 */
[-C--:B------:R-:W-:Y:S01]  /*3730*/  LEA.HI.X.SX32 R41, R27, R35.reuse, 0x1, P3 ;  /* 0x000000231b297211 */ /* 0x080fe200018f0eff */
[----:B------:R-:W-:Y:S01]  /*3740*/  IMAD.MOV.U32 R228, RZ, RZ, 0x3f800000 ;  /* 0x3f800000ffe47424 */ /* 0x000fe200078e00ff */
[----:B------:R-:W-:Y:S01]  /*3750*/  LEA.HI.X.SX32 R39, R20, R35, 0x1, P4 ;  /* 0x0000002314277211 */ /* 0x000fe200020f0eff */
[----:B------:R-:W-:Y:S01]  /*3760*/  IMAD R10, R37, 0x8, R9 ;  /* 0x00000008250a7824 */ /* 0x000fe200078e0209 */
[----:B------:R-:W-:-:S02]  /*3770*/  LEA R24, P3, R9, R241, 0x1 ;  /* 0x000000f109187211 */ /* 0x000fc400078608ff */
[----:B------:R-:W-:Y:S02]  /*3780*/  CS2R R52, SRZ ;  /* 0x0000000000347805 */ /* 0x000fe4000001ff00 */
[----:B-1----:R-:W-:Y:S01]  /*3790*/  CS2R R42, SRZ ;  /* 0x00000000002a7805 */ /* 0x002fe2000001ff00 */
[----:B------:R0:W-:Y:S01]  /*37a0*/  STL.64 [R1+0x190], R38 ;  /* 0x0001902601007387 */ /* 0x0001e20000100a00 */
[C---:B------:R-:W-:Y:S01]  /*37b0*/  IMAD R11, R37.reuse, 0x8, R10 ;  /* 0x00000008250b7824 */ /* 0x040fe200078e020a */
[----:B------:R-:W-:Y:S02]  /*37c0*/  CS2R R54, SRZ ;  /* 0x0000000000367805 */ /* 0x000fe4000001ff00 */
[----:B------:R-:W-:Y:S01]  /*37d0*/  CS2R R56, SRZ ;  /* 0x0000000000387805 */ /* 0x000fe2000001ff00 */
[----:B------:R1:W-:Y:S01]  /*37e0*/  STL.64 [R1+0x180], R16 ;  /* 0x0001801001007387 */ /* 0x0003e20000100a00 */
[----:B------:R-:W-:Y:S02]  /*37f0*/  CS2R R58, SRZ ;  /* 0x00000000003a7805 */ /* 0x000fe4000001ff00 */
[----:B------:R-:W-:-:S02]  /*3800*/  LEA R12, R37, R11, 0x3 ;  /* 0x0000000b250c7211 */ /* 0x000fc400078e18ff */
[----:B------:R-:W-:Y:S02]  /*3810*/  CS2R R60, SRZ ;  /* 0x00000000003c7805 */ /* 0x000fe4000001ff00 */
[----:B------:R-:W-:Y:S02]  /*3820*/  CS2R R62, SRZ ;  /* 0x00000000003e7805 */ /* 0x000fe4000001ff00 */
[----:B------:R-:W-:Y:S02]  /*3830*/  CS2R R104, SRZ ;  /* 0x0000000000687805 */ /* 0x000fe4000001ff00 */
[----:B------:R-:W-:Y:S01]  /*3840*/  CS2R R106, SRZ ;  /* 0x00000000006a7805 */ /* 0x000fe2000001ff00 */
[----:B------:R-:W-:Y:S01]  /*3850*/  IMAD R13, R37, 0x8, R12 ;  /* 0x00000008250d7824 */ /* 0x000fe200078e020c */
[----:B0-----:R-:W-:Y:S02]  /*3860*/  LEA R38, P2, R22, R241, 0x1 ;  /* 0x000000f116267211 */ /* 0x001fe400078408ff */
[----:B------:R-:W-:-:S02]  /*3870*/  CS2R R108, SRZ ;  /* 0x00000000006c7805 */ /* 0x000fc4000001ff00 */
[----:B------:R-:W-:Y:S01]  /*3880*/  CS2R R110, SRZ ;  /* 0x00000000006e7805 */ /* 0x000fe2000001ff00 */
[----:B------:R-:W-:Y:S01]  /*3890*/  IMAD R14, R37, 0x8, R13 ;  /* 0x00000008250e7824 */ /* 0x000fe200078e020d */
[----:B-1----:R-:W-:Y:S02]  /*38a0*/  LEA R16, P4, R23, R241, 0x1 ;  /* 0x000000f117107211 */ /* 0x002fe400078808ff */
[----:B------:R-:W-:Y:S02]  /*38b0*/  CS2R R112, SRZ ;  /* 0x0000000000707805 */ /* 0x000fe4000001ff00 */
[-C--:B------:R-:W-:Y:S01]  /*38c0*/  LEA.HI.X.SX32 R39, R22, R35.reuse, 0x1, P2 ;  /* 0x0000002316277211 */ /* 0x080fe200010f0eff */
[----:B------:R-:W-:Y:S01]  /*38d0*/  IMAD R0, R37, 0x10, R14 ;  /* 0x0000001025007824 */ /* 0x000fe200078e020e */
[----:B------:R-:W-:Y:S02]  /*38e0*/  LEA.HI.X.SX32 R17, R23, R35, 0x1, P4 ;  /* 0x0000002317117211 */ /* 0x000fe400020f0eff */
[----:B------:R-:W-:-:S02]  /*38f0*/  CS2R R114, SRZ ;  /* 0x0000000000727805 */ /* 0x000fc4000001ff00 */
[----:B------:R-:W-:Y:S01]  /*3900*/  LEA R20, P4, R25, R241, 0x1 ;  /* 0x000000f119147211 */ /* 0x000fe200078808ff */
[----:B------:R-:W-:Y:S01]  /*3910*/  IMAD R15, R37, 0x8, R0 ;  /* 0x00000008250f7824 */ /* 0x000fe200078e0200 */
[----:B------:R-:W-:Y:S01]  /*3920*/  CS2R R116, SRZ ;  /* 0x0000000000747805 */ /* 0x000fe2000001ff00 */
[----:B------:R0:W-:Y:S01]  /*3930*/  STL.64 [R1+0x170], R16 ;  /* 0x0001701001007387 */ /* 0x0001e20000100a00 */
[----:B------:R-:W-:Y:S02]  /*3940*/  LEA.HI.X.SX32 R21, R25, R35, 0x1, P4 ;  /* 0x0000002319157211 */ /* 0x000fe400020f0eff */
[----:B------:R-:W-:Y:S02]  /*3950*/  CS2R R118, SRZ ;  /* 0x0000000000767805 */ /* 0x000fe4000001ff00 */
[----:B------:R-:W-:Y:S01]  /*3960*/  LEA R22, P4, R2, R241, 0x1 ;  /* 0x000000f102167211 */ /* 0x000fe200078808ff */
[----:B------:R1:W-:Y:S01]  /*3970*/  STL.64 [R1+0x178], R38 ;  /* 0x0001782601007387 */ /* 0x0003e20000100a00 */
[----:B------:R-:W-:-:S02]  /*3980*/  LEA.HI.X.SX32 R25, R9, R35, 0x1, P3 ;  /* 0x0000002309197211 */ /* 0x000fc400018f0eff */
[----:B------:R-:W-:Y:S02]  /*3990*/  CS2R R120, SRZ ;  /* 0x0000000000787805 */ /* 0x000fe4000001ff00 */
[----:B------:R-:W-:Y:S01]  /*39a0*/  LEA.HI.X.SX32 R23, R2, R35, 0x1, P4 ;  /* 0x0000002302177211 */ /* 0x000fe200020f0eff */
[----:B------:R2:W-:Y:S01]  /*39b0*/  STL.64 [R1+0x168], R18 ;  /* 0x0001681201007387 */ /* 0x0005e20000100a00 */
[----:B------:R-:W-:Y:S02]  /*39c0*/  CS2R R122, SRZ ;  /* 0x00000000007a7805 */ /* 0x000fe4000001ff00 */
[----:B------:R-:W-:Y:S02]  /*39d0*/  CS2R R124, SRZ ;  /* 0x00000000007c7805 */ /* 0x000fe4000001ff00 */
[----:B------:R-:W-:Y:S02]  /*39e0*/  CS2R R126, SRZ ;  /* 0x00000000007e7805 */ /* 0x000fe4000001ff00 */
[----:B0-----:R-:W-:-:S02]  /*39f0*/  LEA R16, R37, R15, 0x3 ;  /* 0x0000000f25107211 */ /* 0x001fc400078e18ff */
[----:B------:R-:W-:Y:S02]  /*3a00*/  CS2R R128, SRZ ;  /* 0x0000000000807805 */ /* 0x000fe4000001ff00 */
[----:B------:R-:W-:Y:S02]  /*3a10*/  CS2R R130, SRZ ;  /* 0x0000000000827805 */ /* 0x000fe4000001ff00 */
[----:B------:R-:W-:Y:S02]  /*3a20*/  CS2R R132, SRZ ;  /* 0x0000000000847805 */ /* 0x000fe4000001ff00 */
[----:B-1----:R-:W-:Y:S01]  /*3a30*/  LEA R38, P2, R28, R241, 0x1 ;  /* 0x000000f11c267211 */ /* 0x002fe200078408ff */
[----:B------:R-:W-:Y:S01]  /*3a40*/  IMAD R17, R37, 0x8, R16 ;  /* 0x0000000825117824 */ /* 0x000fe200078e0210 */
[----:B------:R-:W-:Y:S02]  /*3a50*/  CS2R R134, SRZ ;  /* 0x0000000000867805 */ /* 0x000fe4000001ff00 */
[----:B------:R-:W-:-:S02]  /*3a60*/  CS2R R136, SRZ ;  /* 0x0000000000887805 */ /* 0x000fc4000001ff00 */
[----:B--2---:R-:W-:Y:S02]  /*3a70*/  LEA R18, P5, R26, R241, 0x1 ;  /* 0x000000f11a127211 */ /* 0x004fe400078a08ff */
[----:B------:R-:W-:Y:S02]  /*3a80*/  CS2R R138, SRZ ;  /* 0x00000000008a7805 */ /* 0x000fe4000001ff00 */
[-C--:B------:R-:W-:Y:S02]  /*3a90*/  LEA.HI.X.SX32 R39, R28, R35.reuse, 0x1, P2 ;  /* 0x000000231c277211 */ /* 0x080fe400010f0eff */
[----:B------:R-:W-:Y:S02]  /*3aa0*/  CS2R R140, SRZ ;  /* 0x00000000008c7805 */ /* 0x000fe4000001ff00 */
[----:B------:R-:W-:Y:S02]  /*3ab0*/  LEA.HI.X.SX32 R19, R26, R35, 0x1, P5 ;  /* 0x000000231a137211 */ /* 0x000fe400028f0eff */
[----:B------:R-:W-:-:S02]  /*3ac0*/  CS2R R142, SRZ ;  /* 0x00000000008e7805 */ /* 0x000fc4000001ff00 */
[C---:B------:R-:W-:Y:S02]  /*3ad0*/  LEA R26, P2, R15.reuse, R241, 0x1 ;  /* 0x000000f10f1a7211 */ /* 0x040fe400078408ff */
[----:B------:R-:W-:Y:S02]  /*3ae0*/  CS2R R144, SRZ ;  /* 0x0000000000907805 */ /* 0x000fe4000001ff00 */
[----:B------:R-:W-:Y:S01]  /*3af0*/  CS2R R146, SRZ ;  /* 0x0000000000927805 */ /* 0x000fe2000001ff00 */
[----:B------:R0:W-:Y:S01]  /*3b00*/  STL.64 [R1+0x158], R18 ;  /* 0x0001581201007387 */ /* 0x0001e20000100a00 */
[----:B------:R-:W-:Y:S02]  /*3b10*/  LEA.HI.X.SX32 R27, R15, R35, 0x1, P2 ;  /* 0x000000230f1b7211 */ /* 0x000fe400010f0eff */
[----:B------:R-:W-:Y:S02]  /*3b20*/  CS2R R148, SRZ ;  /* 0x0000000000947805 */ /* 0x000fe4000001ff00 */
[----:B------:R-:W-:Y:S01]  /*3b30*/  CS2R R150, SRZ ;  /* 0x0000000000967805 */ /* 0x000fe2000001ff00 */
[----:B------:R1:W-:Y:S01]  /*3b40*/  STL.64 [R1+0x160], R20 ;  /* 0x0001601401007387 */ /* 0x0003e20000100a00 */
[----:B------:R-:W-:-:S02]  /*3b50*/  CS2R R152, SRZ ;  /* 0x0000000000987805 */ /* 0x000fc4000001ff00 */
[----:B------:R-:W-:Y:S02]  /*3b60*/  CS2R R154, SRZ ;  /* 0x00000000009a7805 */ /* 0x000fe4000001ff00 */
[----:B------:R-:W-:Y:S01]  /*3b70*/  CS2R R156, SRZ ;  /* 0x00000000009c7805 */ /* 0x000fe2000001ff00 */
[----:B------:R2:W-:Y:S01]  /*3b80*/  STL.64 [R1+0x148], R40 ;  /* 0x0001482801007387 */ /* 0x0005e20000100a00 */
[----:B------:R-:W-:Y:S02]  /*3b90*/  CS2R R158, SRZ ;  /* 0x00000000009e7805 */ /* 0x000fe4000001ff00 */
[----:B------:R-:W-:Y:S02]  /*3ba0*/  CS2R R164, SRZ ;  /* 0x0000000000a47805 */ /* 0x000fe4000001ff00 */
[----:B------:R-:W-:Y:S01]  /*3bb0*/  CS2R R166, SRZ ;  /* 0x0000000000a67805 */ /* 0x000fe2000001ff00 */
[----:B------:R3:W-:Y:S01]  /*3bc0*/  STL.64 [R1+0x150], R22 ;  /* 0x0001501601007387 */ /* 0x0007e20000100a00 */
[----:B0-----:R-:W-:Y:S01]  /*3bd0*/  IMAD R18, R37, 0x8, R17 ;  /* 0x0000000825127824 */ /* 0x001fe200078e0211 */
[----:B------:R-:W-:-:S02]  /*3be0*/  CS2R R160, SRZ ;  /* 0x0000000000a07805 */ /* 0x000fc4000001ff00 */
[----:B------:R-:W-:Y:S02]  /*3bf0*/  CS2R R162, SRZ ;  /* 0x0000000000a27805 */ /* 0x000fe4000001ff00 */
[C---:B-1----:R-:W-:Y:S01]  /*3c00*/  LEA R20, P5, R8.reuse, R241, 0x1 ;  /* 0x000000f108147211 */ /* 0x042fe200078a08ff */
[C---:B------:R-:W-:Y:S01]  /*3c10*/  IMAD R19, R37.reuse, 0x8, R18 ;  /* 0x0000000825137824 */ /* 0x040fe200078e0212 */
[----:B------:R-:W-:Y:S01]  /*3c20*/  UMOV UR4, URZ ;  /* 0x0000003f00047c82 */ /* 0x000fe20008000000 */
[----:B------:R-:W-:Y:S01]  /*3c30*/  UMOV UR5, URZ ;  /* 0x0000003f00057c82 */ /* 0x000fe20008000000 */
[----:B------:R-:W-:Y:S02]  /*3c40*/  LEA.HI.X.SX32 R21, R8, R35, 0x1, P5 ;  /* 0x0000002308157211 */ /* 0x000fe400028f0eff */
[----:B--2---:R-:W-:Y:S02]  /*3c50*/  CS2R R40, SRZ ;  /* 0x0000000000287805 */ /* 0x004fe4000001ff00 */
[C---:B------:R-:W-:Y:S01]  /*3c60*/  LEA R2, R37.reuse, R19, 0x3 ;  /* 0x0000001325027211 */ /* 0x040fe200078e18ff */
[----:B------:R-:W-:Y:S01]  /*3c70*/  ULDC UR9, c[0x0][0x238] ;  /* 0x00008e0000097ab9 */ /* 0x000fe20000000800 */
[C---:B---3--:R-:W-:Y:S01]  /*3c80*/  LEA R22, P4, R10.reuse, R241, 0x1 ;  /* 0x000000f10a167211 */ /* 0x048fe200078808ff */
[----:B------:R0:W-:Y:S02]  /*3c90*/  STL.64 [R1+0x140], R20 ;  /* 0x0001401401007387 */ /* 0x0001e40000100a00 */
[C---:B------:R-:W-:Y:S01]  /*3ca0*/  IMAD R8, R37.reuse, 0x10, R2 ;  /* 0x0000001025087824 */ /* 0x040fe200078e0202 */
[----:B------:R-:W-:Y:S01]  /*3cb0*/  LEA.HI.X.SX32 R23, R10, R35, 0x1, P4 ;  /* 0x000000230a177211 */ /* 0x000fe200020f0eff */
[----:B------:R1:W-:Y:S02]  /*3cc0*/  STL.64 [R1+0x138], R24 ;  /* 0x0001381801007387 */ /* 0x0003e40000100a00 */
[----:B------:R-:W-:-:S02]  /*3cd0*/  IMAD R9, R37, 0x8, R8 ;  /* 0x0000000825097824 */ /* 0x000fc400078e0208 */
[----:B------:R2:W-:Y:S02]  /*3ce0*/  STL.64 [R1+0x130], R22 ;  /* 0x0001301601007387 */ /* 0x0005e40000100a00 */
[----:B------:R-:W-:Y:S01]  /*3cf0*/  IMAD R10, R37, 0x8, R9 ;  /* 0x00000008250a7824 */ /* 0x000fe200078e0209 */
[----:B0-----:R-:W-:-:S04]  /*3d00*/  LEA R20, P5, R11, R241, 0x1 ;  /* 0x000000f10b147211 */ /* 0x001fc800078a08ff */
[----:B------:R-:W-:Y:S02]  /*3d10*/  LEA.HI.X.SX32 R21, R11, R35, 0x1, P5 ;  /* 0x000000230b157211 */ /* 0x000fe400028f0eff */
[CC--:B-1----:R-:W-:Y:S02]  /*3d20*/  LEA R24, P3, R29.reuse, R241.reuse, 0x1 ;  /* 0x000000f11d187211 */ /* 0x0c2fe400078608ff */
[C---:B--2---:R-:W-:Y:S01]  /*3d30*/  LEA R22, P4, R12.reuse, R241, 0x1 ;  /* 0x000000f10c167211 */ /* 0x044fe200078808ff */
[----:B------:R0:W-:Y:S01]  /*3d40*/  STL.64 [R1+0x128], R20 ;  /* 0x0001281401007387 */ /* 0x0001e20000100a00 */
[-C--:B------:R-:W-:Y:S02]  /*3d50*/  LEA.HI.X.SX32 R25, R29, R35.reuse, 0x1, P3 ;  /* 0x000000231d197211 */ /* 0x080fe400018f0eff */
[----:B------:R-:W-:Y:S02]  /*3d60*/  CS2R R28, SRZ ;  /* 0x00000000001c7805 */ /* 0x000fe4000001ff00 */
[----:B------:R-:W-:-:S02]  /*3d70*/  LEA.HI.X.SX32 R23, R12, R35, 0x1, P4 ;  /* 0x000000230c177211 */ /* 0x000fc400020f0eff */
[----:B------:R-:W-:-:S03]  /*3d80*/  LEA R11, R37, R10, 0x3 ;  /* 0x0000000a250b7211 */ /* 0x000fc600078e18ff */
[----:B------:R1:W-:Y:S01]  /*3d90*/  STL.64 [R1+0x120], R22 ;  /* 0x0001201601007387 */ /* 0x0003e20000100a00 */
[----:B0-----:R-:W-:-:S04]  /*3da0*/  LEA R20, P5, R13, R241, 0x1 ;  /* 0x000000f10d147211 */ /* 0x001fc800078a08ff */
[----:B------:R-:W-:Y:S02]  /*3db0*/  LEA.HI.X.SX32 R21, R13, R35, 0x1, P5 ;  /* 0x000000230d157211 */ /* 0x000fe400028f0eff */
[----:B-1----:R-:W-:-:S03]  /*3dc0*/  LEA R22, P4, R14, R241, 0x1 ;  /* 0x000000f10e167211 */ /* 0x002fc600078808ff */
[----:B------:R0:W-:Y:S01]  /*3dd0*/  STL.64 [R1+0x118], R20 ;  /* 0x0001181401007387 */ /* 0x0001e20000100a00 */
[----:B------:R-:W-:-:S03]  /*3de0*/  LEA.HI.X.SX32 R23, R14, R35, 0x1, P4 ;  /* 0x000000230e177211 */ /* 0x000fc600020f0eff */
[----:B------:R1:W-:Y:S04]  /*3df0*/  STL.64 [R1+0x108], R38 ;  /* 0x0001082601007387 */ /* 0x0003e80000100a00 */
[----:B------:R2:W-:Y:S01]  /*3e00*/  STL.64 [R1+0x110], R22 ;  /* 0x0001101601007387 */ /* 0x0005e20000100a00 */
[----:B0-----:R-:W-:-:S04]  /*3e10*/  LEA R20, P5, R0, R241, 0x1 ;  /* 0x000000f100147211 */ /* 0x001fc800078a08ff */
[----:B------:R-:W-:Y:S01]  /*3e20*/  LEA.HI.X.SX32 R21, R0, R35, 0x1, P5 ;  /* 0x0000002300157211 */ /* 0x000fe200028f0eff */
[C---:B------:R-:W-:Y:S01]  /*3e30*/  IMAD R0, R37.reuse, 0x8, R11 ;  /* 0x0000000825007824 */ /* 0x040fe200078e020b */
[----:B-1----:R-:W-:Y:S02]  /*3e40*/  CS2R R38, SRZ ;  /* 0x0000000000267805 */ /* 0x002fe4000001ff00 */
[C---:B--2---:R-:W-:Y:S01]  /*3e50*/  LEA R22, P4, R16.reuse, R241, 0x1 ;  /* 0x000000f110167211 */ /* 0x044fe200078808ff */
[----:B------:R0:W-:Y:S01]  /*3e60*/  STL.64 [R1+0x100], R20 ;  /* 0x0001001401007387 */ /* 0x0001e20000100a00 */
[C---:B------:R-:W-:Y:S02]  /*3e70*/  IMAD R12, R37.reuse, 0x8, R0 ;  /* 0x00000008250c7824 */ /* 0x040fe400078e0200 */
[----:B------:R-:W-:Y:S01]  /*3e80*/  LEA.HI.X.SX32 R23, R16, R35, 0x1, P4 ;  /* 0x0000002310177211 */ /* 0x000fe200020f0eff */
[----:B------:R1:W-:Y:S01]  /*3e90*/  STL.64 [R1+0xf8], R26 ;  /* 0x0000f81a01007387 */ /* 0x0003e20000100a00 */
[----:B------:R-:W-:-:S03]  /*3ea0*/  IMAD R13, R37, 0x8, R12 ;  /* 0x00000008250d7824 */ /* 0x000fc600078e020c */
[----:B------:R2:W-:Y:S02]  /*3eb0*/  STL.64 [R1+0xf0], R22 ;  /* 0x0000f01601007387 */ /* 0x0005e40000100a00 */
[----:B------:R-:W-:Y:S02]  /*3ec0*/  LEA R14, R37, R13, 0x4 ;  /* 0x0000000d250e7211 */ /* 0x000fe400078e20ff */
[----:B0-----:R-:W-:-:S03]  /*3ed0*/  LEA R20, P5, R17, R241, 0x1 ;  /* 0x000000f111147211 */ /* 0x001fc600078a08ff */
[----:B------:R-:W-:Y:S01]  /*3ee0*/  IMAD R15, R37, 0x8, R14 ;  /* 0x00000008250f7824 */ /* 0x000fe200078e020e */
[----:B------:R-:W-:Y:S02]  /*3ef0*/  LEA.HI.X.SX32 R21, R17, R35, 0x1, P5 ;  /* 0x0000002311157211 */ /* 0x000fe400028f0eff */
[-C--:B-1----:R-:W-:Y:S02]  /*3f00*/  LEA R26, P4, R18, R241.reuse, 0x1 ;  /* 0x000000f1121a7211 */ /* 0x082fe400078808ff */
[----:B--2---:R-:W-:Y:S01]  /*3f10*/  LEA R22, P2, R30, R241, 0x1 ;  /* 0x000000f11e167211 */ /* 0x004fe200078408ff */
[----:B------:R0:W-:Y:S01]  /*3f20*/  STL.64 [R1+0xe8], R20 ;  /* 0x0000e81401007387 */ /* 0x0001e20000100a00 */
[-C--:B------:R-:W-:Y:S02]  /*3f30*/  LEA.HI.X.SX32 R27, R18, R35.reuse, 0x1, P4 ;  /* 0x00000023121b7211 */ /* 0x080fe400020f0eff */
[----:B------:R-:W-:Y:S02]  /*3f40*/  LEA.HI.X.SX32 R23, R30, R35, 0x1, P2 ;  /* 0x000000231e177211 */ /* 0x000fe400010f0eff */
[----:B0-----:R-:W-:-:S04]  /*3f50*/  LEA R20, P5, R19, R241, 0x1 ;  /* 0x000000f113147211 */ /* 0x001fc800078a08ff */
[----:B------:R-:W-:Y:S02]  /*3f60*/  LEA.HI.X.SX32 R21, R19, R35, 0x1, P5 ;  /* 0x0000002313157211 */ /* 0x000fe400028f0eff */
[----:B------:R-:W-:-:S03]  /*3f70*/  LEA R16, P5, R8, R241, 0x1 ;  /* 0x000000f108107211 */ /* 0x000fc600078a08ff */
[----:B------:R0:W-:Y:S01]  /*3f80*/  STL.64 [R1+0xd8], R20 ;  /* 0x0000d81401007387 */ /* 0x0001e20000100a00 */
[----:B------:R-:W-:-:S03]  /*3f90*/  LEA.HI.X.SX32 R17, R8, R35, 0x1, P5 ;  /* 0x0000002308117211 */ /* 0x000fc600028f0eff */
[----:B------:R1:W-:Y:S04]  /*3fa0*/  STL.64 [R1+0xe0], R26 ;  /* 0x0000e01a01007387 */ /* 0x0003e80000100a00 */
[----:B------:R2:W-:Y:S01]  /*3fb0*/  STL.64 [R1+0xc8], R24 ;  /* 0x0000c81801007387 */ /* 0x0005e20000100a00 */
[----:B0-----:R-:W-:-:S04]  /*3fc0*/  LEA R20, P4, R2, R241, 0x1 ;  /* 0x000000f102147211 */ /* 0x001fc800078808ff */
[----:B------:R-:W-:Y:S01]  /*3fd0*/  LEA.HI.X.SX32 R21, R2, R35, 0x1, P4 ;  /* 0x0000002302157211 */ /* 0x000fe200020f0eff */
[C---:B------:R-:W-:Y:S01]  /*3fe0*/  IMAD R2, R37.reuse, 0x8, R15 ;  /* 0x0000000825027824 */ /* 0x040fe200078e020f */
[C---:B------:R-:W-:Y:S02]  /*3ff0*/  LEA R18, P4, R10.reuse, R241, 0x1 ;  /* 0x000000f10a127211 */ /* 0x040fe400078808ff */
[----:B-1----:R-:W-:Y:S02]  /*4000*/  CS2R R26, SRZ ;  /* 0x00000000001a7805 */ /* 0x002fe4000001ff00 */
[----:B--2---:R-:W-:Y:S01]  /*4010*/  CS2R R24, SRZ ;  /* 0x0000000000187805 */ /* 0x004fe2000001ff00 */
[----:B------:R0:W-:Y:S01]  /*4020*/  STL.64 [R1+0xd0], R20 ;  /* 0x0000d01401007387 */ /* 0x0001e20000100a00 */
[----:B------:R-:W-:Y:S01]  /*4030*/  LEA.HI.X.SX32 R19, R10, R35, 0x1, P4 ;  /* 0x000000230a137211 */ /* 0x000fe200020f0eff */
[----:B------:R-:W-:Y:S02]  /*4040*/  IMAD R8, R37, 0x8, R2 ;  /* 0x0000000825087824 */ /* 0x000fe400078e0202 */
[----:B------:R1:W-:Y:S01]  /*4050*/  STL.64 [R1+0xc0], R16 ;  /* 0x0000c01001007387 */ /* 0x0003e20000100a00 */
[----:B0-----:R-:W-:-:S04]  /*4060*/  LEA R20, P3, R9, R241, 0x1 ;  /* 0x000000f109147211 */ /* 0x001fc800078608ff */
[----:B------:R-:W-:Y:S02]  /*4070*/  LEA.HI.X.SX32 R21, R9, R35, 0x1, P3 ;  /* 0x0000002309157211 */ /* 0x000fe400018f0eff */
[----:B-1----:R-:W-:Y:S02]  /*4080*/  LEA R16, P5, R11, R241, 0x1 ;  /* 0x000000f10b107211 */ /* 0x002fe400078a08ff */
[----:B------:R-:W-:Y:S01]  /*4090*/  LEA R9, R37, R8, 0x3 ;  /* 0x0000000825097211 */ /* 0x000fe200078e18ff */
[----:B------:R0:W-:Y:S01]  /*40a0*/  STL.64 [R1+0xb8], R20 ;  /* 0x0000b81401007387 */ /* 0x0001e20000100a00 */
[----:B------:R-:W-:-:S03]  /*40b0*/  LEA.HI.X.SX32 R17, R11, R35, 0x1, P5 ;  /* 0x000000230b117211 */ /* 0x000fc600028f0eff */
[----:B------:R1:W-:Y:S01]  /*40c0*/  STL.64 [R1+0xb0], R18 ;  /* 0x0000b01201007387 */ /* 0x0003e20000100a00 */
[----:B------:R-:W-:-:S03]  /*40d0*/  IMAD R10, R37, 0x8, R9 ;  /* 0x00000008250a7824 */ /* 0x000fc600078e0209 */
[----:B------:R2:W-:Y:S01]  /*40e0*/  STL.64 [R1+0xa8], R16 ;  /* 0x0000a81001007387 */ /* 0x0005e20000100a00 */
[CC--:B0-----:R-:W-:Y:S02]  /*40f0*/  LEA R20, P3, R31.reuse, R241.reuse, 0x1 ;  /* 0x000000f11f147211 */ /* 0x0c1fe400078608ff */
[C---:B-1----:R-:W-:Y:S02]  /*4100*/  LEA R18, P4, R0.reuse, R241, 0x1 ;  /* 0x000000f100127211 */ /* 0x042fe400078808ff */
[-C--:B------:R-:W-:Y:S02]  /*4110*/  LEA.HI.X.SX32 R21, R31, R35.reuse, 0x1, P3 ;  /* 0x000000231f157211 */ /* 0x080fe400018f0eff */
[----:B------:R-:W-:Y:S02]  /*4120*/  CS2R R30, SRZ ;  /* 0x00000000001e7805 */ /* 0x000fe4000001ff00 */
[----:B------:R-:W-:Y:S01]  /*4130*/  LEA.HI.X.SX32 R19, R0, R35, 0x1, P4 ;  /* 0x0000002300137211 */ /* 0x000fe200020f0eff */
[----:B------:R-:W-:Y:S01]  /*4140*/  IMAD R0, R37, 0x8, R10 ;  /* 0x0000000825007824 */ /* 0x000fe200078e020a */
[----:B--2---:R-:W-:-:S03]  /*4150*/  LEA R16, P5, R12, R241, 0x1 ;  /* 0x000000f10c107211 */ /* 0x004fc600078a08ff */
[----:B------:R0:W-:Y:S01]  /*4160*/  STL.64 [R1+0xa0], R18 ;  /* 0x0000a01201007387 */ /* 0x0001e20000100a00 */
[----:B------:R-:W-:Y:S01]  /*4170*/  LEA.HI.X.SX32 R17, R12, R35, 0x1, P5 ;  /* 0x000000230c117211 */ /* 0x000fe200028f0eff */
[----:B------:R-:W-:-:S04]  /*4180*/  IMAD R11, R37, 0x10, R0 ;  /* 0x00000010250b7824 */ /* 0x000fc800078e0200 */
[----:B------:R1:W-:Y:S01]  /*4190*/  STL.64 [R1+0x98], R16 ;  /* 0x0000981001007387 */ /* 0x0003e20000100a00 */
[----:B------:R-:W-:-:S03]  /*41a0*/  LEA R12, R37, R11, 0x3 ;  /* 0x0000000b250c7211 */ /* 0x000fc600078e18ff */
[----:B------:R2:W-:Y:S01]  /*41b0*/  STL.64 [R1+0x88], R22 ;  /* 0x0000881601007387 */ /* 0x0005e20000100a00 */
[----:B0-----:R-:W-:-:S04]  /*41c0*/  LEA R18, P4, R13, R241, 0x1 ;  /* 0x000000f10d127211 */ /* 0x001fc800078808ff */
[----:B------:R-:W-:Y:S01]  /*41d0*/  LEA.HI.X.SX32 R19, R13, R35, 0x1, P4 ;  /* 0x000000230d137211 */ /* 0x000fe200020f0eff */
[----:B------:R-:W-:Y:S01]  /*41e0*/  IMAD R13, R37, 0x8, R12 ;  /* 0x00000008250d7824 */ /* 0x000fe200078e020c */
[----:B-1----:R-:W-:-:S03]  /*41f0*/  LEA R16, P5, R14, R241, 0x1 ;  /* 0x000000f10e107211 */ /* 0x002fc600078a08ff */
[----:B------:R0:W-:Y:S01]  /*4200*/  STL.64 [R1+0x90], R18 ;  /* 0x0000901201007387 */ /* 0x0001e20000100a00 */
[C---:B--2---:R-:W-:Y:S02]  /*4210*/  LEA R22, P2, R15.reuse, R241, 0x1 ;  /* 0x000000f10f167211 */ /* 0x044fe400078408ff */
[-C--:B------:R-:W-:Y:S02]  /*4220*/  LEA.HI.X.SX32 R17, R14, R35.reuse, 0x1, P5 ;  /* 0x000000230e117211 */ /* 0x080fe400028f0eff */
[----:B------:R-:W-:-:S03]  /*4230*/  LEA.HI.X.SX32 R23, R15, R35, 0x1, P2 ;  /* 0x000000230f177211 */ /* 0x000fc600010f0eff */
[----:B------:R1:W-:Y:S01]  /*4240*/  STL.64 [R1+0x80], R16 ;  /* 0x0000801001007387 */ /* 0x0003e20000100a00 */
[----:B0-----:R-:W-:-:S03]  /*4250*/  LEA R18, P4, R2, R241, 0x1 ;  /* 0x000000f102127211 */ /* 0x001fc600078808ff */
[----:B------:R0:W-:Y:S01]  /*4260*/  STL.64 [R1+0x78], R22 ;  /* 0x0000781601007387 */ /* 0x0001e20000100a00 */
[----:B------:R-:W-:Y:S01]  /*4270*/  LEA.HI.X.SX32 R19, R2, R35, 0x1, P4 ;  /* 0x0000002302137211 */ /* 0x000fe200020f0eff */
[----:B------:R-:W-:Y:S01]  /*4280*/  IMAD R2, R37, 0x8, R13 ;  /* 0x0000000825027824 */ /* 0x000fe200078e020d */
[----:B-1----:R-:W-:-:S03]  /*4290*/  LEA R16, P5, R8, R241, 0x1 ;  /* 0x000000f108107211 */ /* 0x002fc600078a08ff */
[----:B------:R1:W-:Y:S01]  /*42a0*/  STL.64 [R1+0x70], R18 ;  /* 0x0000701201007387 */ /* 0x0003e20000100a00 */
[----:B------:R-:W-:Y:S01]  /*42b0*/  LEA.HI.X.SX32 R17, R8, R35, 0x1, P5 ;  /* 0x0000002308117211 */ /* 0x000fe200028f0eff */
[----:B------:R-:W-:Y:S01]  /*42c0*/  IMAD R8, R37, 0x8, R2 ;  /* 0x0000000825087824 */ /* 0x000fe200078e0202 */
[C---:B------:R-:W-:Y:S02]  /*42d0*/  LEA R14, P5, R10.reuse, R241, 0x1 ;  /* 0x000000f10a0e7211 */ /* 0x040fe400078a08ff */
[----:B0-----:R-:W-:Y:S01]  /*42e0*/  CS2R R22, SRZ ;  /* 0x0000000000167805 */ /* 0x001fe2000001ff00 */
[----:B------:R0:W-:Y:S01]  /*42f0*/  STL.64 [R1+0x68], R16 ;  /* 0x0000681001007387 */ /* 0x0001e20000100a00 */
[----:B------:R-:W-:Y:S02]  /*4300*/  LEA.HI.X.SX32 R15, R10, R35, 0x1, P5 ;  /* 0x000000230a0f7211 */ /* 0x000fe400028f0eff */
[----:B-1----:R-:W-:-:S04]  /*4310*/  LEA R18, P4, R9, R241, 0x1 ;  /* 0x000000f109127211 */ /* 0x002fc800078808ff */
[----:B------:R-:W-:Y:S02]  /*4320*/  LEA.HI.X.SX32 R19, R9, R35, 0x1, P4 ;  /* 0x0000002309137211 */ /* 0x000fe400020f0eff */
[----:B------:R-:W-:Y:S02]  /*4330*/  LEA R9, R37, R8, 0x3 ;  /* 0x0000000825097211 */ /* 0x000fe400078e18ff */
[C---:B0-----:R-:W-:Y:S01]  /*4340*/  LEA R16, P2, R32.reuse, R241, 0x1 ;  /* 0x000000f120107211 */ /* 0x041fe200078408ff */
[----:B------:R0:W-:Y:S03]  /*4350*/  STL.64 [R1+0x60], R18 ;  /* 0x0000601201007387 */ /* 0x0001e60000100a00 */
[----:B------:R-:W-:Y:S01]  /*4360*/  LEA.HI.X.SX32 R17, R32, R35, 0x1, P2 ;  /* 0x0000002320117211 */ /* 0x000fe200010f0eff */
[----:B------:R1:W-:Y:S04]  /*4370*/  STL.64 [R1+0x58], R14 ;  /* 0x0000580e01007387 */ /* 0x0003e80000100a00 */
[----:B------:R2:W-:Y:S01]  /*4380*/  STL.64 [R1+0x48], R20 ;  /* 0x0000481401007387 */ /* 0x0005e20000100a00 */
[----:B0-----:R-:W-:-:S02]  /*4390*/  LEA R18, P4, R0, R241, 0x1 ;  /* 0x000000f100127211 */ /* 0x001fc400078808ff */
[----:B-1----:R-:W-:Y:S02]  /*43a0*/  LEA R14, P5, R11, R241, 0x1 ;  /* 0x000000f10b0e7211 */ /* 0x002fe400078a08ff */
[-C--:B------:R-:W-:Y:S01]  /*43b0*/  LEA.HI.X.SX32 R19, R0, R35.reuse, 0x1, P4 ;  /* 0x0000002300137211 */ /* 0x080fe200020f0eff */
[----:B------:R-:W-:Y:S01]  /*43c0*/  IMAD R0, R37, 0x8, R9 ;  /* 0x0000000825007824 */ /* 0x000fe200078e0209 */
[----:B------:R-:W-:Y:S02]  /*43d0*/  LEA.HI.X.SX32 R15, R11, R35, 0x1, P5 ;  /* 0x000000230b0f7211 */ /* 0x000fe400028f0eff */
[C---:B--2---:R-:W-:Y:S01]  /*43e0*/  LEA R20, P3, R12.reuse, R241, 0x1 ;  /* 0x000000f10c147211 */ /* 0x044fe200078608ff */
[----:B------:R0:W-:Y:S01]  /*43f0*/  STL.64 [R1+0x50], R18 ;  /* 0x0000501201007387 */ /* 0x0001e20000100a00 */
[----:B------:R-:W-:Y:S02]  /*4400*/  IMAD R10, R37, 0x10, R0 ;  /* 0x00000010250a7824 */ /* 0x000fe400078e0200 */
[----:B------:R-:W-:Y:S01]  /*4410*/  LEA.HI.X.SX32 R21, R12, R35, 0x1, P3 ;  /* 0x000000230c157211 */ /* 0x000fe200018f0eff */
[----:B------:R1:W-:Y:S01]  /*4420*/  STL.64 [R1+0x40], R14 ;  /* 0x0000400e01007387 */ /* 0x0003e20000100a00 */
[----:B------:R-:W-:-:S03]  /*4430*/  LEA R238, P3, R33, R241, 0x1 ;  /* 0x000000f121ee7211 */ /* 0x000fc600078608ff */
[----:B------:R2:W-:Y:S01]  /*4440*/  STL.64 [R1+0x38], R20 ;  /* 0x0000381401007387 */ /* 0x0005e20000100a00 */
[----:B------:R-:W-:Y:S02]  /*4450*/  LEA.HI.X.SX32 R239, R33, R35, 0x1, P3 ;  /* 0x0000002321ef7211 */ /* 0x000fe400018f0eff */
[----:B------:R-:W-:Y:S02]  /*4460*/  CS2R R32, SRZ ;  /* 0x0000000000207805 */ /* 0x000fe4000001ff00 */
[CC--:B0-----:R-:W-:Y:S02]  /*4470*/  LEA R18, P4, R13.reuse, R241.reuse, 0x1 ;  /* 0x000000f10d127211 */ /* 0x0c1fe400078808ff */
[C---:B-1----:R-:W-:Y:S02]  /*4480*/  LEA R14, P5, R2.reuse, R241, 0x1 ;  /* 0x000000f1020e7211 */ /* 0x042fe400078a08ff */
[-C--:B------:R-:W-:Y:S02]  /*4490*/  LEA.HI.X.SX32 R19, R13, R35.reuse, 0x1, P4 ;  /* 0x000000230d137211 */ /* 0x080fe400020f0eff */
[----:B------:R-:W-:Y:S01]  /*44a0*/  LEA.HI.X.SX32 R15, R2, R35, 0x1, P5 ;  /* 0x00000023020f7211 */ /* 0x000fe200028f0eff */
[----:B------:R-:W-:Y:S01]  /*44b0*/  IMAD R2, R37, 0x8, R10 ;  /* 0x0000000825027824 */ /* 0x000fe200078e020a */
[----:B------:R-:W-:-:S02]  /*44c0*/  LEA R12, P5, R9, R241, 0x1 ;  /* 0x000000f1090c7211 */ /* 0x000fc400078a08ff */
[----:B--2---:R-:W-:Y:S01]  /*44d0*/  CS2R R20, SRZ ;  /* 0x0000000000147805 */ /* 0x004fe2000001ff00 */
[----:B------:R0:W-:Y:S01]  /*44e0*/  STL.64 [R1+0x28], R14 ;  /* 0x0000280e01007387 */ /* 0x0001e20000100a00 */
[----:B------:R-:W-:Y:S02]  /*44f0*/  LEA.HI.X.SX32 R13, R9, R35, 0x1, P5 ;  /* 0x00000023090d7211 */ /* 0x000fe400028f0eff */
[----:B------:R-:W-:Y:S01]  /*4500*/  LEA R11, R37, R2, 0x3 ;  /* 0x00000002250b7211 */ /* 0x000fe200078e18ff */
[----:B------:R1:W-:Y:S01]  /*4510*/  STL.64 [R1+0x30], R18 ;  /* 0x0000301201007387 */ /* 0x0003e20000100a00 */
[----:B------:R-:W-:-:S04]  /*4520*/  LEA R250, P2, R2, R241, 0x1 ;  /* 0x000000f102fa7211 */ /* 0x000fc800078408ff */
[----:B------:R-:W-:Y:S02]  /*4530*/  LEA.HI.X.SX32 R251, R2, R35, 0x1, P2 ;  /* 0x0000002302fb7211 */ /* 0x000fe400010f0eff */
[----:B0-----:R-:W-:-:S04]  /*4540*/  LEA R14, P4, R8, R241, 0x1 ;  /* 0x000000f1080e7211 */ /* 0x001fc800078808ff */
[----:B------:R-:W-:Y:S01]  /*4550*/  LEA.HI.X.SX32 R15, R8, R35, 0x1, P4 ;  /* 0x00000023080f7211 */ /* 0x000fe200020f0eff */
[----:B------:R-:W-:Y:S01]  /*4560*/  IMAD R8, R37, 0x8, R11 ;  /* 0x0000000825087824 */ /* 0x000fe200078e020b */
[----:B-1----:R-:W-:-:S03]  /*4570*/  CS2R R18, SRZ ;  /* 0x0000000000127805 */ /* 0x002fc6000001ff00 */
[----:B------:R0:W-:Y:S04]  /*4580*/  STL.64 [R1+0x20], R14 ;  /* 0x0000200e01007387 */ /* 0x0001e80000100a00 */
[----:B------:R1:W-:Y:S04]  /*4590*/  STL.64 [R1+0x18], R12 ;  /* 0x0000180c01007387 */ /* 0x0003e80000100a00 */
[----:B------:R2:W-:Y:S01]  /*45a0*/  STL.64 [R1+0x8], R16 ;  /* 0x0000081001007387 */ /* 0x0005e20000100a00 */
[-C--:B0-----:R-:W-:Y:S02]  /*45b0*/  LEA R14, P4, R0, R241.reuse, 0x1 ;  /* 0x000000f1000e7211 */ /* 0x081fe400078808ff */
[----:B-1----:R-:W-:-:S02]  /*45c0*/  LEA R12, P5, R10, R241, 0x1 ;  /* 0x000000f10a0c7211 */ /* 0x002fc400078a08ff */
[-C--:B------:R-:W-:Y:S01]  /*45d0*/  LEA.HI.X.SX32 R15, R0, R35.reuse, 0x1, P4 ;  /* 0x00000023000f7211 */ /* 0x080fe200020f0eff */
[----:B------:R-:W-:Y:S01]  /*45e0*/  IMAD R0, R37, 0x8, R8 ;  /* 0x0000000825007824 */ /* 0x000fe200078e0208 */
[----:B------:R-:W-:Y:S02]  /*45f0*/  LEA.HI.X.SX32 R13, R10, R35, 0x1, P5 ;  /* 0x000000230a0d7211 */ /* 0x000fe400028f0eff */
[----:B--2---:R-:W-:Y:S02]  /*4600*/  CS2R R16, SRZ ;  /* 0x0000000000107805 */ /* 0x004fe4000001ff00 */
[-C--:B------:R-:W-:Y:S01]  /*4610*/  LEA R248, P4, R11, R241.reuse, 0x1 ;  /* 0x000000f10bf87211 */ /* 0x080fe200078808ff */
[----:B------:R0:W-:Y:S01]  /*4620*/  STL.64 [R1+0x10], R14 ;  /* 0x0000100e01007387 */ /* 0x0001e20000100a00 */
[----:B------:R-:W-:Y:S01]  /*4630*/  IMAD R9, R37, 0x8, R0 ;  /* 0x0000000825097824 */ /* 0x000fe200078e0200 */
[----:B------:R-:W-:Y:S02]  /*4640*/  LEA R246, P5, R8, R241, 0x1 ;  /* 0x000000f108f67211 */ /* 0x000fe400078a08ff */
[----:B------:R-:W-:Y:S01]  /*4650*/  STL.64 [R1], R12 ;  /* 0x0000000c01007387 */ /* 0x000fe20000100a00 */
[----:B------:R-:W-:-:S02]  /*4660*/  LEA.HI.X.SX32 R249, R11, R35, 0x1, P4 ;  /* 0x000000230bf97211 */ /* 0x000fc400020f0eff */
[----:B------:R-:W-:Y:S02]  /*4670*/  CS2R R10, SRZ ;  /* 0x00000000000a7805 */ /* 0x000fe4000001ff00 */
[----:B------:R-:W-:Y:S01]  /*4680*/  LEA R2, R37, R9, 0x3 ;  /* 0x0000000925027211 */ /* 0x000fe200078e18ff */
[----:B------:R1:W-:Y:S01]  /*4690*/  STL.64 [R1+0x360], R80 ;  /* 0x0003605001007387 */ /* 0x0003e20000100a00 */
[----:B------:R-:W-:Y:S02]  /*46a0*/  LEA.HI.X.SX32 R247, R8, R35, 0x1, P5 ;  /* 0x0000002308f77211 */ /* 0x000fe400028f0eff */
[----:B------:R-:W-:Y:S02]  /*46b0*/  CS2R R36, SRZ ;  /* 0x0000000000247805 */ /* 0x000fe4000001ff00 */
[-C--:B------:R-:W-:Y:S01]  /*46c0*/  LEA R244, P2, R0, R241.reuse, 0x1 ;  /* 0x000000f100f47211 */ /* 0x080fe200078408ff */
[----:B------:R2:W-:Y:S01]  /*46d0*/  STL.64 [R1+0x358], R82 ;  /* 0x0003585201007387 */ /* 0x0005e20000100a00 */
[----:B------:R-:W-:-:S02]  /*46e0*/  LEA R242, P4, R9, R241, 0x1 ;  /* 0x000000f109f27211 */ /* 0x000fc400078808ff */
[----:B0-----:R-:W-:Y:S02]  /*46f0*/  CS2R R14, SRZ ;  /* 0x00000000000e7805 */ /* 0x001fe4000001ff00 */
[----:B------:R-:W-:Y:S01]  /*4700*/  LEA R240, P5, R2, R241, 0x1 ;  /* 0x000000f102f07211 */ /* 0x000fe200078a08ff */
[----:B------:R0:W-:Y:S01]  /*4710*/  STL.64 [R1+0x340], R84 ;  /* 0x0003405401007387 */ /* 0x0001e20000100a00 */
[-C--:B------:R-:W-:Y:S01]  /*4720*/  LEA.HI.X.SX32 R245, R0, R35.reuse, 0x1, P2 ;  /* 0x0000002300f57211 */ /* 0x080fe200010f0eff */
[----:B------:R-:W-:Y:S01]  /*4730*/  IMAD.MOV.U32 R0, RZ, RZ, RZ ;  /* 0x000000ffff007224 */ /* 0x000fe200078e00ff */
[-C--:B------:R-:W-:Y:S01]  /*4740*/  LEA.HI.X.SX32 R243, R9, R35.reuse, 0x1, P4 ;  /* 0x0000002309f37211 */ /* 0x080fe200020f0eff */
[----:B-1----:R-:W-:Y:S01]  /*4750*/  IMAD.WIDE R80, R67, 0x2, R4 ;  /* 0x0000000243507825 */ /* 0x002fe200078e0204 */
[----:B------:R-:W-:Y:S02]  /*4760*/  LEA.HI.X.SX32 R241, R2, R35, 0x1, P5 ;  /* 0x0000002302f17211 */ /* 0x000fe400028f0eff */
[----:B------:R-:W-:-:S02]  /*4770*/  CS2R R12, SRZ ;  /* 0x00000000000c7805 */ /* 0x000fc4000001ff00 */
[----:B------:R-:W-:Y:S01]  /*4780*/  CS2R R34, SRZ ;  /* 0x0000000000227805 */ /* 0x000fe2000001ff00 */
[C---:B--2---:R-:W-:Y:S01]  /*4790*/  IMAD.WIDE R82, R68.reuse, 0x2, R6 ;  /* 0x0000000244527825 */ /* 0x044fe200078e0206 */
[----:B------:R1:W-:Y:S01]  /*47a0*/  STL.64 [R1+0x338], R80 ;  /* 0x0003385001007387 */ /* 0x0003e20000100a00 */
[----:B------:R-:W-:Y:S02]  /*47b0*/  CS2R R8, SRZ ;  /* 0x0000000000087805 */ /* 0x000fe4000001ff00 */
[----:B0-----:R-:W-:Y:S01]  /*47c0*/  IMAD.WIDE R84, R68, 0x2, R4 ;  /* 0x0000000244547825 */ /* 0x001fe200078e0204 */
[----:B------:R0:W-:Y:S03]  /*47d0*/  STL.64 [R1+0x320], R82 ;  /* 0x0003205201007387 */ /* 0x0001e60000100a00 */
[----:B------:R-:W-:Y:S01]  /*47e0*/  IMAD.MOV.U32 R2, RZ, RZ, RZ ;  /* 0x000000ffff027224 */ /* 0x000fe200078e00ff */
[----:B------:R2:W-:Y:S01]  /*47f0*/  STL.64 [R1+0x318], R84 ;  /* 0x0003185401007387 */ /* 0x0005e20000100a00 */
[----:B-1----:R-:W-:-:S04]  /*4800*/  IMAD.WIDE R80, R69, 0x2, R6 ;  /* 0x0000000245507825 */ /* 0x002fc800078e0206 */
[----:B0-----:R-:W-:Y:S01]  /*4810*/  IMAD.WIDE R82, R69, 0x2, R4 ;  /* 0x0000000245527825 */ /* 0x001fe200078e0204 */
[----:B------:R0:W-:Y:S03]  /*4820*/  STL.64 [R1+0x300], R80 ;  /* 0x0003005001007387 */ /* 0x0001e60000100a00 */
[C---:B--2---:R-:W-:Y:S01]  /*4830*/  IMAD.WIDE R84, R70.reuse, 0x2, R6 ;  /* 0x0000000246547825 */ /* 0x044fe200078e0206 */
[----:B------:R1:W-:Y:S04]  /*4840*/  STL.64 [R1+0x2f8], R82 ;  /* 0x0002f85201007387 */ /* 0x0003e80000100a00 */
[----:B------:R2:W-:Y:S01]  /*4850*/  STL.64 [R1+0x2e0], R84 ;  /* 0x0002e05401007387 */ /* 0x0005e20000100a00 */
[----:B0-----:R-:W-:-:S04]  /*4860*/  IMAD.WIDE R80, R70, 0x2, R4 ;  /* 0x0000000246507825 */ /* 0x001fc800078e0204 */
[C---:B-1----:R-:W-:Y:S01]  /*4870*/  IMAD.WIDE R82, R71.reuse, 0x2, R6 ;  /* 0x0000000247527825 */ /* 0x042fe200078e0206 */
[----:B------:R0:W-:Y:S03]  /*4880*/  STL.64 [R1+0x2d8], R80 ;  /* 0x0002d85001007387 */ /* 0x0001e60000100a00 */
[----:B--2---:R-:W-:Y:S01]  /*4890*/  IMAD.WIDE R84, R71, 0x2, R4 ;  /* 0x0000000247547825 */ /* 0x004fe200078e0204 */
[----:B------:R1:W-:Y:S04]  /*48a0*/  STL.64 [R1+0x2c0], R82 ;  /* 0x0002c05201007387 */ /* 0x0003e80000100a00 */
[----:B------:R2:W-:Y:S01]  /*48b0*/  STL.64 [R1+0x2b8], R84 ;  /* 0x0002b85401007387 */ /* 0x0005e20000100a00 */
[----:B0-----:R-:W-:-:S04]  /*48c0*/  IMAD.WIDE R80, R72, 0x2, R6 ;  /* 0x0000000248507825 */ /* 0x001fc800078e0206 */
[----:B-1----:R-:W-:Y:S01]  /*48d0*/  IMAD.WIDE R82, R72, 0x2, R4 ;  /* 0x0000000248527825 */ /* 0x002fe200078e0204 */
        /* <DEDUP_REMOVED lines=11> */
[--C-:B-1----:R-:W-:Y:S01]  /*4990*/  IMAD.WIDE R82, R79, 0x2, R180.reuse ;  /* 0x000000024f527825 */ /* 0x102fe200078e02b4 */
[----:B------:R0:W-:Y:S03]  /*49a0*/  STL.64 [R1+0x240], R80 ;  /* 0x0002405001007387 */ /* 0x0001e60000100a00 */
[--C-:B--2---:R-:W-:Y:S01]  /*49b0*/  IMAD.WIDE R84, R64, 0x2, R180.reuse ;  /* 0x0000000240547825 */ /* 0x104fe200078e02b4 */
        /* <DEDUP_REMOVED lines=15> */
[----:B-1----:R-:W-:Y:S01]  /*4ab0*/  IMAD.WIDE R82, R74, 0x2, R180 ;  /* 0x000000024a527825 */ /* 0x002fe200078e02b4 */
        /* <DEDUP_REMOVED lines=9> */
[----:B------:R-:W-:Y:S01]  /*4b50*/  STL.64 [R1+0x308], R84 ;  /* 0x0003085401007387 */ /* 0x000fe20000100a00 */
[----:B0-----:R-:W-:-:S04]  /*4b60*/  IMAD.WIDE R80, R69, 0x2, R178 ;  /* 0x0000000245507825 */ /* 0x001fc800078e02b2 */
[--C-:B-1----:R-:W-:Y:S01]  /*4b70*/  IMAD.WIDE R82, R70, 0x2, R178.reuse ;  /* 0x0000000246527825 */ /* 0x102fe200078e02b2 */
[----:B------:R0:W-:Y:S03]  /*4b80*/  STL.64 [R1+0x2e8], R80 ;  /* 0x0002e85001007387 */ /* 0x0001e60000100a00 */
[--C-:B------:R-:W-:Y:S01]  /*4b90*/  IMAD.WIDE R68, R71, 0x2, R178.reuse ;  /* 0x0000000247447825 */ /* 0x100fe200078e02b2 */
[----:B------:R-:W-:Y:S03]  /*4ba0*/  STL.64 [R1+0x2c8], R82 ;  /* 0x0002c85201007387 */ /* 0x000fe60000100a00 */
[--C-:B------:R-:W-:Y:S01]  /*4bb0*/  IMAD.WIDE R70, R73, 0x2, R178.reuse ;  /* 0x0000000249467825 */ /* 0x100fe200078e02b2 */
[----:B------:R1:W-:Y:S03]  /*4bc0*/  STL.64 [R1+0x2a8], R68 ;  /* 0x0002a84401007387 */ /* 0x0003e60000100a00 */
[----:B0-----:R-:W-:-:S04]  /*4bd0*/  IMAD.WIDE R80, R72, 0x2, R178 ;  /* 0x0000000248507825 */ /* 0x001fc800078e02b2 */
[C---:B------:R-:W-:Y:S01]  /*4be0*/  IMAD.WIDE R72, R75.reuse, 0x2, R4 ;  /* 0x000000024b487825 */ /* 0x040fe200078e0204 */
[----:B------:R-:W-:Y:S03]  /*4bf0*/  STL.64 [R1+0x288], R80 ;  /* 0x0002885001007387 */ /* 0x000fe60000100a00 */
[----:B-1----:R-:W-:Y:S01]  /*4c00*/  IMAD.WIDE R68, R74, 0x2, R178 ;  /* 0x000000024a447825 */ /* 0x002fe200078e02b2 */
[----:B------:R0:W-:Y:S04]  /*4c10*/  STL.64 [R1+0x268], R70 ;  /* 0x0002684601007387 */ /* 0x0001e80000100a00 */
        /* <DEDUP_REMOVED lines=15> */
[C---:B-1----:R-:W-:Y:S01]  /*4d10*/  IMAD.WIDE R68, R77.reuse, 0x2, R4 ;  /* 0x000000024d447825 */ /* 0x042fe200078e0204 */
[----:B------:R0:W-:Y:S03]  /*4d20*/  STL.64 [R1+0x200], R70 ;  /* 0x0002004601007387 */ /* 0x0001e60000100a00 */
[C---:B--2---:R-:W-:Y:S01]  /*4d30*/  IMAD.WIDE R72, R77.reuse, 0x2, R180 ;  /* 0x000000024d487825 */ /* 0x044fe200078e02b4 */
        /* <DEDUP_REMOVED lines=9> */
[----:B-1----:R-:W-:Y:S01]  /*4dd0*/  IMAD.WIDE R68, R78, 0x2, R178 ;  /* 0x000000024e447825 */ /* 0x002fe200078e02b2 */
[----:B------:R2:W-:Y:S04]  /*4de0*/  STL.64 [R1+0x1d0], R70 ;  /* 0x0001d04601007387 */ /* 0x0005e80000100a00 */
[----:B------:R2:W-:Y:S02]  /*4df0*/  STL.64 [R1+0x1c8], R68 ;  /* 0x0001c84401007387 */ /* 0x0005e40000100a00 */
.L_x_1:
[----:B------:R-:W3:Y:S04]  /*4e00*/  LDL.64 R90, [R1+0x368] ;  /* 0x00036800015a7983 */ /* 0x000ee80000100a00 */
[----:B------:R-:W4:Y:S04]  /*4e10*/  LDL.64 R86, [R1+0x358] ;  /* 0x0003580001567983 */ /* 0x000f280000100a00 */
[----:B------:R-:W5:Y:S04]  /*4e20*/  LDL.64 R78, [R1+0x350] ;  /* 0x00035000014e7983 */ /* 0x000f680000100a00 */
        /* <DEDUP_REMOVED lines=10> */
[----:B------:R-:W5:Y:S01]  /*4ed0*/  LDL.64 R176, [R1+0x300] ;  /* 0x0003000001b07983 */ /* 0x000f620000100a00 */
[----:B--2---:R-:W-:-:S03]  /*4ee0*/  IMAD.WIDE R72, R2, 0x2, R6 ;  /* 0x0000000202487825 */ /* 0x004fc600078e0206 */
[----:B------:R-:W2:Y:S01]  /*4ef0*/  LDL.64 R100, [R1+0x2d0] ;  /* 0x0002d00001647983 */ /* 0x000ea20000100a00 */
[----:B------:R-:W-:-:S03]  /*4f00*/  IMAD.WIDE R68, R2, 0x2, R4 ;  /* 0x0000000202447825 */ /* 0x000fc600078e0204 */
[----:B------:R3:W2:Y:S01]  /*4f10*/  LDG.E.U16 R95, desc[UR10][R72.64] ;  /* 0x0000000a485f7981 */ /* 0x0006a2000c1e1500 */
[----:B------:R-:W-:-:S03]  /*4f20*/  IMAD.WIDE R70, R2, 0x2, R180 ;  /* 0x0000000202467825 */ /* 0x000fc600078e02b4 */
[----:B------:R-:W2:Y:S04]  /*4f30*/  LDG.E.U16 R68, desc[UR10][R68.64] ;  /* 0x0000000a44447981 */ /* 0x000ea8000c1e1500 */
[----:B------:R-:W2:Y:S04]  /*4f40*/  LDL.64 R96, [R1+0x2f8] ;  /* 0x0002f80001607983 */ /* 0x000ea80000100a00 */
[----:B------:R-:W2:Y:S04]  /*4f50*/  LDL.64 R186, [R1+0x2f0] ;  /* 0x0002f00001ba7983 */ /* 0x000ea80000100a00 */
[----:B------:R4:W2:Y:S04]  /*4f60*/  LDG.E.U16 R69, desc[UR10][R70.64] ;  /* 0x0000000a46457981 */ /* 0x0008a8000c1e1500 */
[----:B------:R-:W2:Y:S04]  /*4f70*/  LDL.64 R184, [R1+0x2e0] ;  /* 0x0002e00001b87983 */ /* 0x000ea80000100a00 */
[----:B------:R-:W2:Y:S04]  /*4f80*/  LDL.64 R102, [R1+0x2d8] ;  /* 0x0002d80001667983 */ /* 0x000ea80000100a00 */
[----:B------:R-:W2:Y:S04]  /*4f90*/  LDL.64 R204, [R1+0x290] ;  /* 0x0002900001cc7983 */ /* 0x000ea80000100a00 */
[----:B------:R-:W2:Y:S04]  /*4fa0*/  LDL.64 R206, [R1+0x298] ;  /* 0x0002980001ce7983 */ /* 0x000ea80000100a00 */
[----:B------:R-:W2:Y:S04]  /*4fb0*/  LDL.64 R88, [R1+0x360] ;  /* 0x0003600001587983 */ /* 0x000ea80000100a00 */
[----:B------:R-:W2:Y:S04]  /*4fc0*/  LDL.64 R198, [R1+0x268] ;  /* 0x0002680001c67983 */ /* 0x000ea80000100a00 */
[----:B------:R-:W2:Y:S04]  /*4fd0*/  LDL.64 R200, [R1+0x258] ;  /* 0x0002580001c87983 */ /* 0x000ea80000100a00 */
[----:B------:R-:W2:Y:S04]  /*4fe0*/  LDL.64 R202, [R1+0x278] ;  /* 0x0002780001ca7983 */ /* 0x000ea80000100a00 */
[----:B------:R-:W2:Y:S01]  /*4ff0*/  LDL.64 R196, [R1+0x250] ;  /* 0x0002500001c47983 */ /* 0x000ea20000100a00 */
[----:B------:R-:W-:-:S03]  /*5000*/  IMAD.WIDE R192, R2, 0x2, R178 ;  /* 0x0000000202c07825 */ /* 0x000fc600078e02b2 */
[----:B------:R-:W2:Y:S04]  /*5010*/  LDL.64 R222, [R1+0x208] ;  /* 0x0002080001de7983 */ /* 0x000ea80000100a00 */
[----:B------:R-:W2:Y:S04]  /*5020*/  LDG.E.U16 R192, desc[UR10][R192.64] ;  /* 0x0000000ac0c07981 */ /* 0x000ea8000c1e1500 */
[----:B------:R-:W2:Y:S04]  /*5030*/  LDL.64 R220, [R1+0x1f8] ;  /* 0x0001f80001dc7983 */ /* 0x000ea80000100a00 */
[----:B------:R-:W2:Y:S04]  /*5040*/  LDL.64 R218, [R1+0x1e8] ;  /* 0x0001e80001da7983 */ /* 0x000ea80000100a00 */
[----:B------:R-:W2:Y:S04]  /*5050*/  LDL.64 R216, [R1+0x1d8] ;  /* 0x0001d80001d87983 */ /* 0x000ea80000100a00 */
[----:B------:R-:W2:Y:S01]  /*5060*/  LDL.64 R208, [R1+0x1c8] ;  /* 0x0001c80001d07983 */ /* 0x000ea20000100a00 */
[----:B---3--:R-:W-:-:S03]  /*5070*/  IMAD.WIDE R72, R2, 0x2, R90 ;  /* 0x0000000202487825 */ /* 0x008fc600078e025a */
[----:B------:R-:W3:Y:S01]  /*5080*/  LDL.64 R90, [R1+0x2e8] ;  /* 0x0002e800015a7983 */ /* 0x000ee20000100a00 */
[----:B----4-:R-:W-:-:S03]  /*5090*/  IMAD.WIDE R70, R2, 0x2, R86 ;  /* 0x0000000202467825 */ /* 0x010fc600078e0256 */
[----:B------:R0:W4:Y:S01]  /*50a0*/  LDG.E.U16 R92, desc[UR10][R72.64] ;  /* 0x0000000a485c7981 */ /* 0x000122000c1e1500 */
[----:B-----5:R-:W-:-:S03]  /*50b0*/  IMAD.WIDE R78, R2, 0x2, R78 ;  /* 0x00000002024e7825 */ /* 0x020fc600078e024e */
[----:B------:R1:W5:Y:S01]  /*50c0*/  LDG.E.U16 R87, desc[UR10][R70.64] ;  /* 0x0000000a46577981 */ /* 0x000362000c1e1500 */
[----:B------:R-:W-:-:S03]  /*50d0*/  IMAD.WIDE R74, R2, 0x2, R74 ;  /* 0x00000002024a7825 */ /* 0x000fc600078e024a */
[----:B------:R1:W5:Y:S01]  /*50e0*/  LDG.E.U16 R86, desc[UR10][R78.64] ;  /* 0x0000000a4e567981 */ /* 0x000362000c1e1500 */
[----:B0-----:R-:W-:-:S03]  /*50f0*/  IMAD.WIDE R72, R2, 0x2, R82 ;  /* 0x0000000202487825 */ /* 0x001fc600078e0252 */
[----:B------:R0:W5:Y:S01]  /*5100*/  LDG.E.U16 R93, desc[UR10][R74.64] ;  /* 0x0000000a4a5d7981 */ /* 0x000162000c1e1500 */
[----:B------:R-:W-:-:S03]  /*5110*/  IMAD.WIDE R76, R2, 0x2, R76 ;  /* 0x00000002024c7825 */ /* 0x000fc600078e024c */
[----:B------:R0:W5:Y:S01]  /*5120*/  LDG.E.U16 R82, desc[UR10][R72.64] ;  /* 0x0000000a48527981 */ /* 0x000162000c1e1500 */
[----:B-1----:R-:W-:-:S04]  /*5130*/  IMAD.WIDE R70, R2, 0x2, R80 ;  /* 0x0000000202467825 */ /* 0x002fc800078e0250 */
[C---:B------:R-:W-:Y:S01]  /*5140*/  IMAD.WIDE R78, R2.reuse, 0x2, R98 ;  /* 0x00000002024e7825 */ /* 0x040fe200078e0262 */
[----:B------:R1:W5:Y:S03]  /*5150*/  LDG.E.U16 R81, desc[UR10][R70.64] ;  /* 0x0000000a46517981 */ /* 0x000366000c1e1500 */
[C---:B0-----:R-:W-:Y:S01]  /*5160*/  IMAD.WIDE R74, R2.reuse, 0x2, R84 ;  /* 0x00000002024a7825 */ /* 0x041fe200078e0254 */
[----:B------:R-:W4:Y:S03]  /*5170*/  LDL.64 R98, [R1+0x2c8] ;  /* 0x0002c80001627983 */ /* 0x000f260000100a00 */
[C---:B------:R-:W-:Y:S01]  /*5180*/  IMAD.WIDE R72, R2.reuse, 0x2, R190 ;  /* 0x0000000202487825 */ /* 0x040fe200078e02be */
[----:B------:R0:W5:Y:S04]  /*5190*/  LDG.E.U16 R85, desc[UR10][R76.64] ;  /* 0x0000000a4c557981 */ /* 0x000168000c1e1500 */
[----:B------:R-:W5:Y:S01]  /*51a0*/  LDL.64 R190, [R1+0x2b0] ;  /* 0x0002b00001be7983 */ /* 0x000f620000100a00 */
[----:B-1----:R-:W-:-:S03]  /*51b0*/  IMAD.WIDE R70, R2, 0x2, R188 ;  /* 0x0000000202467825 */ /* 0x002fc600078e02bc */
[----:B------:R1:W5:Y:S01]  /*51c0*/  LDG.E.U16 R83, desc[UR10][R74.64] ;  /* 0x0000000a4a537981 */ /* 0x000362000c1e1500 */
[----:B0-----:R-:W-:-:S03]  /*51d0*/  IMAD.WIDE R76, R2, 0x2, R182 ;  /* 0x00000002024c7825 */ /* 0x001fc600078e02b6 */
[----:B------:R-:W5:Y:S04]  /*51e0*/  LDL.64 R188, [R1+0x2a0] ;  /* 0x0002a00001bc7983 */ /* 0x000f680000100a00 */
[----:B------:R-:W5:Y:S01]  /*51f0*/  LDL.64 R182, [R1+0x2c0] ;  /* 0x0002c00001b67983 */ /* 0x000f620000100a00 */
[----:B-1----:R-:W-:-:S03]  /*5200*/  IMAD.WIDE R74, R2, 0x2, R194 ;  /* 0x00000002024a7825 */ /* 0x002fc600078e02c2 */
[----:B------:R-:W5:Y:S04]  /*5210*/  LDL.64 R194, [R1+0x2b8] ;  /* 0x0002b80001c27983 */ /* 0x000f680000100a00 */
[----:B------:R-:W5:Y:S04]  /*5220*/  LDG.E.U16 R80, desc[UR10][R78.64] ;  /* 0x0000000a4e507981 */ /* 0x000f68000c1e1500 */
[----:B------:R0:W5:Y:S01]  /*5230*/  LDG.E.U16 R78, desc[UR10][R74.64] ;  /* 0x0000000a4a4e7981 */ /* 0x000162000c1e1500 */
[----:B--2---:R-:W-:-:S03]  /*5240*/  IMAD.WIDE R100, R2, 0x2, R100 ;  /* 0x0000000202647825 */ /* 0x004fc600078e0264 */
[----:B------:R-:W2:Y:S01]  /*5250*/  LDG.E.U16 R79, desc[UR10][R76.64] ;  /* 0x0000000a4c4f7981 */ /* 0x000ea2000c1e1500 */
[----:B------:R-:W-:-:S03]  /*5260*/  IMAD.WIDE R96, R2, 0x2, R96 ;  /* 0x0000000202607825 */ /* 0x000fc600078e0260 */
[----:B------:R-:W2:Y:S01]  /*5270*/  LDG.E.U16 R67, desc[UR10][R100.64] ;  /* 0x0000000a64437981 */ /* 0x000ea2000c1e1500 */
[----:B0-----:R-:W-:-:S03]  /*5280*/  IMAD.WIDE R74, R2, 0x2, R176 ;  /* 0x00000002024a7825 */ /* 0x001fc600078e02b0 */
[----:B------:R-:W2:Y:S04]  /*5290*/  LDL.64 R176, [R1+0x2a8] ;  /* 0x0002a80001b07983 */ /* 0x000ea80000100a00 */
[----:B------:R0:W2:Y:S01]  /*52a0*/  LDG.E.U16 R77, desc[UR10][R72.64] ;  /* 0x0000000a484d7981 */ /* 0x0000a2000c1e1500 */
[----:B------:R-:W-:-:S03]  /*52b0*/  IMAD.WIDE R102, R2, 0x2, R102 ;  /* 0x0000000202667825 */ /* 0x000fc600078e0266 */
[----:B------:R1:W2:Y:S04]  /*52c0*/  LDG.E.U16 R76, desc[UR10][R70.64] ;  /* 0x0000000a464c7981 */ /* 0x0002a8000c1e1500 */
[----:B------:R-:W2:Y:S01]  /*52d0*/  LDG.E.U16 R75, desc[UR10][R74.64] ;  /* 0x0000000a4a4b7981 */ /* 0x000ea2000c1e1500 */
[----:B0-----:R-:W-:-:S03]  /*52e0*/  IMAD.WIDE R72, R2, 0x2, R186 ;  /* 0x0000000202487825 */ /* 0x001fc600078e02ba */
[----:B------:R-:W2:Y:S01]  /*52f0*/  LDL.64 R186, [R1+0x288] ;  /* 0x0002880001ba7983 */ /* 0x000ea20000100a00 */
[----:B-1----:R-:W-:-:S03]  /*5300*/  IMAD.WIDE R70, R2, 0x2, R184 ;  /* 0x0000000202467825 */ /* 0x002fc600078e02b8 */
[----:B------:R-:W2:Y:S04]  /*5310*/  LDL.64 R184, [R1+0x280] ;  /* 0x0002800001b87983 */ /* 0x000ea80000100a00 */
[----:B------:R-:W2:Y:S04]  /*5320*/  LDG.E.U16 R74, desc[UR10][R96.64] ;  /* 0x0000000a604a7981 */ /* 0x000ea8000c1e1500 */
[----:B------:R-:W2:Y:S04]  /*5330*/  LDG.E.U16 R71, desc[UR10][R70.64] ;  /* 0x0000000a46477981 */ /* 0x000ea8000c1e1500 */
[----:B------:R-:W2:Y:S04]  /*5340*/  LDG.E.U16 R73, desc[UR10][R72.64] ;  /* 0x0000000a48497981 */ /* 0x000ea8000c1e1500 */
[----:B------:R-:W2:Y:S01]  /*5350*/  LDG.E.U16 R70, desc[UR10][R102.64] ;  /* 0x0000000a66467981 */ /* 0x000ea2000c1e1500 */
[----:B---3--:R-:W-:-:S05]  /*5360*/  IMAD.WIDE R90, R2, 0x2, R90 ;  /* 0x00000002025a7825 */ /* 0x008fca00078e025a */
[----:B------:R-:W3:Y:S01]  /*5370*/  LDG.E.U16 R72, desc[UR10][R90.64] ;  /* 0x0000000a5a487981 */ /* 0x000ee2000c1e1500 */
[----:B----4-:R-:W-:-:S05]  /*5380*/  IMAD.WIDE R98, R2, 0x2, R98 ;  /* 0x0000000202627825 */ /* 0x010fca00078e0262 */
[----:B------:R0:W4:Y:S01]  /*5390*/  LDG.E.U16 R64, desc[UR10][R98.64] ;  /* 0x0000000a62407981 */ /* 0x000122000c1e1500 */
[----:B-----5:R-:W-:-:S03]  /*53a0*/  IMAD.WIDE R100, R2, 0x2, R190 ;  /* 0x0000000202647825 */ /* 0x020fc600078e02be */
[----:B------:R-:W5:Y:S01]  /*53b0*/  LDL.64 R190, [R1+0x260] ;  /* 0x0002600001be7983 */ /* 0x000f620000100a00 */
[----:B------:R-:W-:-:S03]  /*53c0*/  IMAD.WIDE R88, R2, 0x2, R88 ;  /* 0x0000000202587825 */ /* 0x000fc600078e0258 */
[----:B------:R-:W3:Y:S01]  /*53d0*/  LDG.E.U16 R101, desc[UR10][R100.64] ;  /* 0x0000000a64657981 */ /* 0x000ee2000c1e1500 */
[----:B0-----:R-:W-:-:S03]  /*53e0*/  IMAD.WIDE R98, R2, 0x2, R188 ;  /* 0x0000000202627825 */ /* 0x001fc600078e02bc */
[----:B------:R-:W4:Y:S01]  /*53f0*/  LDL.64 R188, [R1+0x248] ;  /* 0x0002480001bc7983 */ /* 0x000f220000100a00 */
[----:B------:R-:W-:-:S03]  /*5400*/  IMAD.WIDE R96, R2, 0x2, R182 ;  /* 0x0000000202607825 */ /* 0x000fc600078e02b6 */
[----:B------:R-:W3:Y:S04]  /*5410*/  LDL.64 R182, [R1+0x270] ;  /* 0x0002700001b67983 */ /* 0x000ee80000100a00 */
[----:B------:R0:W3:Y:S01]  /*5420*/  LDG.E.U16 R103, desc[UR10][R96.64] ;  /* 0x0000000a60677981 */ /* 0x0000e2000c1e1500 */
[C---:B------:R-:W-:Y:S02]  /*5430*/  IMAD.WIDE R90, R2.reuse, 0x2, R194 ;  /* 0x00000002025a7825 */ /* 0x040fe400078e02c2 */
[----:B------:R-:W1:Y:S01]  /*5440*/  LDC R195, c[0x0][0x254] ;  /* 0x00009500ffc37b82 */ /* 0x000e620000000800 */
[----:B------:R-:W3:Y:S04]  /*5450*/  LDG.E.U16 R88, desc[UR10][R88.64] ;  /* 0x0000000a58587981 */ /* 0x000ee8000c1e1500 */
[----:B------:R2:W3:Y:S01]  /*5460*/  LDG.E.U16 R102, desc[UR10][R90.64] ;  /* 0x0000000a5a667981 */ /* 0x0004e2000c1e1500 */
[----:B0-----:R-:W-:-:S03]  /*5470*/  IMAD.WIDE R96, R2, 0x2, R204 ;  /* 0x0000000202607825 */ /* 0x001fc600078e02cc */
[----:B------:R-:W3:Y:S04]  /*5480*/  LDL.64 R204, [R1+0x240] ;  /* 0x0002400001cc7983 */ /* 0x000ee80000100a00 */
[----:B------:R-:W3:Y:S01]  /*5490*/  LDG.E.U16 R99, desc[UR10][R98.64] ;  /* 0x0000000a62637981 */ /* 0x000ee2000c1e1500 */
[----:B--2---:R-:W-:-:S03]  /*54a0*/  IMAD.WIDE R90, R2, 0x2, R206 ;  /* 0x00000002025a7825 */ /* 0x004fc600078e02ce */
[----:B------:R-:W2:Y:S01]  /*54b0*/  LDL.64 R206, [R1+0x238] ;  /* 0x0002380001ce7983 */ /* 0x000ea20000100a00 */
[----:B------:R-:W-:-:S03]  /*54c0*/  IMAD.WIDE R176, R2, 0x2, R176 ;  /* 0x0000000202b07825 */ /* 0x000fc600078e02b0 */
[----:B------:R-:W2:Y:S04]  /*54d0*/  LDG.E.U16 R96, desc[UR10][R96.64] ;  /* 0x0000000a60607981 */ /* 0x000ea8000c1e1500 */
[----:B------:R0:W2:Y:S04]  /*54e0*/  LDG.E.U16 R100, desc[UR10][R176.64] ;  /* 0x0000000ab0647981 */ /* 0x0000a8000c1e1500 */
[----:B------:R-:W2:Y:S01]  /*54f0*/  LDG.E.U16 R98, desc[UR10][R90.64] ;  /* 0x0000000a5a627981 */ /* 0x000ea2000c1e1500 */
[----:B0-----:R-:W-:-:S03]  /*5500*/  IMAD.WIDE R176, R2, 0x2, R198 ;  /* 0x0000000202b07825 */ /* 0x001fc600078e02c6 */
[----:B------:R-:W2:Y:S04]  /*5510*/  LDL.64 R198, [R1+0x230] ;  /* 0x0002300001c67983 */ /* 0x000ea80000100a00 */
[----:B------:R0:W2:Y:S02]  /*5520*/  LDG.E.U16 R89, desc[UR10][R176.64] ;  /* 0x0000000ab0597981 */ /* 0x0000a4000c1e1500 */
[C---:B0-----:R-:W-:Y:S02]  /*5530*/  IMAD.WIDE R176, R2.reuse, 0x2, R200 ;  /* 0x0000000202b07825 */ /* 0x041fe400078e02c8 */
[----:B------:R-:W2:Y:S02]  /*5540*/  LDL.64 R200, [R1+0x228] ;  /* 0x0002280001c87983 */ /* 0x000ea40000100a00 */
[----:B------:R-:W-:-:S02]  /*5550*/  IMAD.WIDE R90, R2, 0x2, R202 ;  /* 0x00000002025a7825 */ /* 0x000fc400078e02ca */
[----:B------:R-:W2:Y:S02]  /*5560*/  LDL.64 R202, [R1+0x220] ;  /* 0x0002200001ca7983 */ /* 0x000ea40000100a00 */
[C---:B------:R-:W-:Y:S02]  /*5570*/  IMAD.WIDE R186, R2.reuse, 0x2, R186 ;  /* 0x0000000202ba7825 */ /* 0x040fe400078e02ba */
[----:B------:R-:W2:Y:S02]  /*5580*/  LDG.E.U16 R91, desc[UR10][R90.64] ;  /* 0x0000000a5a5b7981 */ /* 0x000ea4000c1e1500 */
[----:B------:R-:W-:Y:S02]  /*5590*/  IMAD.WIDE R184, R2, 0x2, R184 ;  /* 0x0000000202b87825 */ /* 0x000fe400078e02b8 */
[----:B------:R-:W2:Y:S04]  /*55a0*/  LDG.E.U16 R97, desc[UR10][R186.64] ;  /* 0x0000000aba617981 */ /* 0x000ea8000c1e1500 */
[----:B------:R1:W2:Y:S02]  /*55b0*/  LDG.E.U16 R84, desc[UR10][R184.64] ;  /* 0x0000000ab8547981 */ /* 0x0002a4000c1e1500 */
[----:B-1----:R-:W-:-:S04]  /*55c0*/  IMAD.WIDE R184, R195, 0x2, R6 ;  /* 0x00000002c3b87825 */ /* 0x002fc800078e0206 */
[----:B------:R-:W-:-:S05]  /*55d0*/  IMAD.WIDE R184, R2, 0x2, R184 ;  /* 0x0000000202b87825 */ /* 0x000fca00078e02b8 */
[----:B------:R-:W2:Y:S01]  /*55e0*/  LDG.E.U16 R194, desc[UR10][R184.64] ;  /* 0x0000000ab8c27981 */ /* 0x000ea2000c1e1500 */
[----:B-----5:R-:W-:-:S05]  /*55f0*/  IMAD.WIDE R190, R2, 0x2, R190 ;  /* 0x0000000202be7825 */ /* 0x020fca00078e02be */
[----:B------:R-:W5:Y:S01]  /*5600*/  LDG.E.U16 R94, desc[UR10][R190.64] ;  /* 0x0000000abe5e7981 */ /* 0x000f62000c1e1500 */
[----:B----4-:R-:W-:-:S04]  /*5610*/  IMAD.WIDE R186, R2, 0x2, R188 ;  /* 0x0000000202ba7825 */ /* 0x010fc800078e02bc */
[C---:B---3--:R-:W-:Y:S01]  /*5620*/  IMAD.WIDE R182, R2.reuse, 0x2, R182 ;  /* 0x0000000202b67825 */ /* 0x048fe200078e02b6 */
[----:B------:R-:W3:Y:S03]  /*5630*/  LDG.E.U16 R193, desc[UR10][R186.64] ;  /* 0x0000000abac17981 */ /* 0x000ee6000c1e1500 */
[----:B------:R-:W-:Y:S01]  /*5640*/  IMAD.WIDE R188, R195, 0x2, R4 ;  /* 0x00000002c3bc7825 */ /* 0x000fe200078e0204 */
[----:B------:R0:W4:Y:S04]  /*5650*/  LDG.E.U16 R190, desc[UR10][R176.64] ;  /* 0x0000000ab0be7981 */ /* 0x000128000c1e1500 */
[----:B------:R1:W5:Y:S01]  /*5660*/  LDG.E.U16 R90, desc[UR10][R182.64] ;  /* 0x0000000ab65a7981 */ /* 0x000362000c1e1500 */
[----:B------:R-:W-:-:S04]  /*5670*/  IMAD.WIDE R188, R2, 0x2, R188 ;  /* 0x0000000202bc7825 */ /* 0x000fc800078e02bc */
[C---:B0-----:R-:W-:Y:S02]  /*5680*/  IMAD.WIDE R176, R2.reuse, 0x2, R204 ;  /* 0x0000000202b07825 */ /* 0x041fe400078e02cc */
[----:B------:R-:W3:Y:S02]  /*5690*/  LDL.64 R204, [R1+0x218] ;  /* 0x0002180001cc7983 */ /* 0x000ee40000100a00 */
[----:B-1----:R-:W-:-:S04]  /*56a0*/  IMAD.WIDE R182, R2, 0x2, R196 ;  /* 0x0000000202b67825 */ /* 0x002fc800078e02c4 */
[C---:B------:R-:W-:Y:S01]  /*56b0*/  IMAD.WIDE R186, R195.reuse, 0x2, R178 ;  /* 0x00000002c3ba7825 */ /* 0x040fe200078e02b2 */
[----:B------:R0:W4:Y:S03]  /*56c0*/  LDG.E.U16 R191, desc[UR10][R182.64] ;  /* 0x0000000ab6bf7981 */ /* 0x000126000c1e1500 */
[----:B------:R-:W-:Y:S02]  /*56d0*/  IMAD.SHL.U32 R196, R195, 0x2, RZ ;  /* 0x00000002c3c47824 */ /* 0x000fe400078e00ff */
[----:B------:R-:W-:-:S04]  /*56e0*/  IMAD.WIDE R184, R2, 0x2, R186 ;  /* 0x0000000202b87825 */ /* 0x000fc800078e02ba */
[----:B0-----:R-:W-:Y:S02]  /*56f0*/  IMAD.WIDE R182, R195, 0x2, R180 ;  /* 0x00000002c3b67825 */ /* 0x001fe400078e02b4 */
[----:B------:R-:W5:Y:S02]  /*5700*/  LDG.E.U16 R184, desc[UR10][R184.64] ;  /* 0x0000000ab8b87981 */ /* 0x000f64000c1e1500 */
[C---:B------:R-:W-:Y:S02]  /*5710*/  IMAD.WIDE R186, R196.reuse, 0x2, R4 ;  /* 0x00000002c4ba7825 */ /* 0x040fe400078e0204 */
[----:B------:R0:W4:Y:S02]  /*5720*/  LDG.E.U16 R195, desc[UR10][R188.64] ;  /* 0x0000000abcc37981 */ /* 0x000124000c1e1500 */
[----:B0-----:R-:W-:Y:S02]  /*5730*/  IMAD.WIDE R188, R196, 0x2, R6 ;  /* 0x00000002c4bc7825 */ /* 0x001fe400078e0206 */
[----:B------:R2:W5:Y:S02]  /*5740*/  LDG.E.U16 R196, desc[UR10][R176.64] ;  /* 0x0000000ab0c47981 */ /* 0x000564000c1e1500 */
[----:B--2---:R-:W-:-:S02]  /*5750*/  IMAD.WIDE R176, R2, 0x2, R206 ;  /* 0x0000000202b07825 */ /* 0x004fc400078e02ce */
[----:B------:R-:W2:Y:S02]  /*5760*/  LDL.64 R206, [R1+0x210] ;  /* 0x0002100001ce7983 */ /* 0x000ea40000100a00 */
[C---:B------:R-:W-:Y:S02]  /*5770*/  IMAD.WIDE R182, R2.reuse, 0x2, R182 ;  /* 0x0000000202b67825 */ /* 0x040fe400078e02b6 */
[----:B------:R0:W5:Y:S04]  /*5780*/  LDG.E.U16 R185, desc[UR10][R176.64] ;  /* 0x0000000ab0b97981 */ /* 0x000168000c1e1500 */
[----:B------:R1:W5:Y:S01]  /*5790*/  LDG.E.U16 R197, desc[UR10][R182.64] ;  /* 0x0000000ab6c57981 */ /* 0x000362000c1e1500 */
[----:B0-----:R-:W-:-:S03]  /*57a0*/  IMAD.WIDE R176, R2, 0x2, R200 ;  /* 0x0000000202b07825 */ /* 0x001fc600078e02c8 */
[----:B------:R-:W4:Y:S01]  /*57b0*/  LDL.64 R200, [R1+0x200] ;  /* 0x0002000001c87983 */ /* 0x000f220000100a00 */
[----:B-1----:R-:W-:-:S05]  /*57c0*/  IMAD.WIDE R182, R2, 0x2, R198 ;  /* 0x0000000202b67825 */ /* 0x002fca00078e02c6 */
[----:B------:R0:W5:Y:S01]  /*57d0*/  LDG.E.U16 R198, desc[UR10][R182.64] ;  /* 0x0000000ab6c67981 */ /* 0x000162000c1e1500 */
[----:B------:R-:W-:-:S06]  /*57e0*/  IMAD.WIDE R186, R2, 0x2, R186 ;  /* 0x0000000202ba7825 */ /* 0x000fcc00078e02ba */
[----:B------:R-:W5:Y:S01]  /*57f0*/  LDG.E.U16 R186, desc[UR10][R186.64] ;  /* 0x0000000ababa7981 */ /* 0x000f62000c1e1500 */
[----:B0-----:R-:W-:-:S03]  /*5800*/  IMAD.WIDE R182, R2, 0x2, R202 ;  /* 0x0000000202b67825 */ /* 0x001fc600078e02ca */
[----:B------:R-:W5:Y:S04]  /*5810*/  LDL.64 R202, [R1+0x1f0] ;  /* 0x0001f00001ca7983 */ /* 0x000f680000100a00 */
[----:B------:R-:W5:Y:S04]  /*5820*/  LDG.E.U16 R182, desc[UR10][R182.64] ;  /* 0x0000000ab6b67981 */ /* 0x000f68000c1e1500 */
[----:B------:R3:W5:Y:S02]  /*5830*/  LDG.E.U16 R187, desc[UR10][R176.64] ;  /* 0x0000000ab0bb7981 */ /* 0x000764000c1e1500 */
[----:B---3--:R-:W-:-:S02]  /*5840*/  IMAD.WIDE R176, R2, 0x2, R204 ;  /* 0x0000000202b07825 */ /* 0x008fc400078e02cc */
[----:B------:R-:W3:Y:S04]  /*5850*/  LDL.64 R204, [R1+0x1e0] ;  /* 0x0001e00001cc7983 */ /* 0x000ee80000100a00 */
[----:B------:R2:W3:Y:S02]  /*5860*/  LDG.E.U16 R183, desc[UR10][R176.64] ;  /* 0x0000000ab0b77981 */ /* 0x0004e4000c1e1500 */
[C---:B--2---:R-:W-:Y:S02]  /*5870*/  IMAD.WIDE R176, R2.reuse, 0x2, R206 ;  /* 0x0000000202b07825 */ /* 0x044fe400078e02ce */
[----:B------:R-:W2:Y:S02]  /*5880*/  LDL.64 R206, [R1+0x1d0] ;  /* 0x0001d00001ce7983 */ /* 0x000ea40000100a00 */
[----:B------:R-:W-:-:S06]  /*5890*/  IMAD.WIDE R188, R2, 0x2, R188 ;  /* 0x0000000202bc7825 */ /* 0x000fcc00078e02bc */
[----:B------:R-:W2:Y:S04]  /*58a0*/  LDG.E.U16 R188, desc[UR10][R188.64] ;  /* 0x0000000abcbc7981 */ /* 0x000ea8000c1e1500 */
[----:B------:R0:W2:Y:S02]  /*58b0*/  LDG.E.U16 R189, desc[UR10][R176.64] ;  /* 0x0000000ab0bd7981 */ /* 0x0000a4000c1e1500 */
[C---:B0-----:R-:W-:Y:S02]  /*58c0*/  IMAD.WIDE R176, R2.reuse, 0x2, R222 ;  /* 0x0000000202b07825 */ /* 0x041fe400078e02de */
[----:B------:R-:W2:Y:S04]  /*58d0*/  LDL.64 R222, [R1+0x1b8] ;  /* 0x0001b80001de7983 */ /* 0x000ea80000100a00 */
[----:B------:R4:W2:Y:S02]  /*58e0*/  LDG.E.U16 R199, desc[UR10][R176.64] ;  /* 0x0000000ab0c77981 */ /* 0x0008a4000c1e1500 */
[----:B----4-:R-:W-:-:S05]  /*58f0*/  IMAD.WIDE R176, R2, 0x2, R200 ;  /* 0x0000000202b07825 */ /* 0x010fca00078e02c8 */
[----:B------:R0:W4:Y:S02]  /*5900*/  LDG.E.U16 R200, desc[UR10][R176.64] ;  /* 0x0000000ab0c87981 */ /* 0x000124000c1e1500 */
[C---:B0-----:R-:W-:Y:S02]  /*5910*/  IMAD.WIDE R176, R2.reuse, 0x2, R220 ;  /* 0x0000000202b07825 */ /* 0x041fe400078e02dc */
[----:B------:R-:W4:Y:S04]  /*5920*/  LDL.64 R220, [R1+0x198] ;  /* 0x0001980001dc7983 */ /* 0x000f280000100a00 */
[----:B------:R5:W4:Y:S02]  /*5930*/  LDG.E.U16 R201, desc[UR10][R176.64] ;  /* 0x0000000ab0c97981 */ /* 0x000b24000c1e1500 */
[----:B-----5:R-:W-:-:S05]  /*5940*/  IMAD.WIDE R176, R2, 0x2, R202 ;  /* 0x0000000202b07825 */ /* 0x020fca00078e02ca */
[----:B------:R0:W5:Y:S02]  /*5950*/  LDG.E.U16 R202, desc[UR10][R176.64] ;  /* 0x0000000ab0ca7981 */ /* 0x000164000c1e1500 */
[C---:B0-----:R-:W-:Y:S02]  /*5960*/  IMAD.WIDE R176, R2.reuse, 0x2, R218 ;  /* 0x0000000202b07825 */ /* 0x041fe400078e02da */
[----:B------:R-:W5:Y:S04]  /*5970*/  LDL.64 R218, [R1+0x190] ;  /* 0x0001900001da7983 */ /* 0x000f680000100a00 */
[----:B------:R3:W5:Y:S02]  /*5980*/  LDG.E.U16 R203, desc[UR10][R176.64] ;  /* 0x0000000ab0cb7981 */ /* 0x000764000c1e1500 */
[----:B---3--:R-:W-:-:S05]  /*5990*/  IMAD.WIDE R176, R2, 0x2, R204 ;  /* 0x0000000202b07825 */ /* 0x008fca00078e02cc */
[----:B------:R0:W3:Y:S02]  /*59a0*/  LDG.E.U16 R204, desc[UR10][R176.64] ;  /* 0x0000000ab0cc7981 */ /* 0x0000e4000c1e1500 */
[C---:B0-----:R-:W-:Y:S02]  /*59b0*/  IMAD.WIDE R176, R2.reuse, 0x2, R216 ;  /* 0x0000000202b07825 */ /* 0x041fe400078e02d8 */
[----:B------:R-:W3:Y:S04]  /*59c0*/  LDL.64 R216, [R1+0x170] ;  /* 0x0001700001d87983 */ /* 0x000ee80000100a00 */
[----:B------:R2:W3:Y:S02]  /*59d0*/  LDG.E.U16 R205, desc[UR10][R176.64] ;  /* 0x0000000ab0cd7981 */ /* 0x0004e4000c1e1500 */
[----:B--2---:R-:W-:-:S05]  /*59e0*/  IMAD.WIDE R176, R2, 0x2, R206 ;  /* 0x0000000202b07825 */ /* 0x004fca00078e02ce */
[----:B------:R0:W2:Y:S02]  /*59f0*/  LDG.E.U16 R206, desc[UR10][R176.64] ;  /* 0x0000000ab0ce7981 */ /* 0x0000a4000c1e1500 */
[----:B0-----:R-:W-:Y:S02]  /*5a00*/  IMAD.WIDE R176, R2, 0x2, R208 ;  /* 0x0000000202b07825 */ /* 0x001fe400078e02d0 */
[----:B------:R-:W2:Y:S04]  /*5a10*/  LDL.64 R208, [R1+0x168] ;  /* 0x0001680001d07983 */ /* 0x000ea80000100a00 */
[----:B------:R0:W2:Y:S02]  /*5a20*/  LDG.E.U16 R176, desc[UR10][R176.64] ;  /* 0x0000000ab0b07981 */ /* 0x0000a4000c1e1500 */
[----:B0-----:R-:W0:Y:S02]  /*5a30*/  S2R R177, SR_TID.X ;  /* 0x0000000000b17919 */ /* 0x001e240000002100 */
[----:B0-----:R-:W-:-:S05]  /*5a40*/  LOP3.LUT R177, R177, 0x7f, RZ, 0xc0, !PT ;  /* 0x0000007fb1b17812 */ /* 0x001fca00078ec0ff */
[----:B------:R-:W-:Y:S01]  /*5a50*/  IMAD.SHL.U32 R177, R177, 0x2, RZ ;  /* 0x00000002b1b17824 */ /* 0x000fe200078e00ff */
[----:B------:R-:W-:Y:S06]  /*5a60*/  BAR.SYNC.DEFER_BLOCKING 0x0 ;  /* 0x0000000000007b1d */ /* 0x000fec0000010000 */
[----:B------:R0:W-:Y:S04]  /*5a70*/  STS.U16 [R177+UR6+0x8100], R68 ;  /* 0x00810044b1007988 */ /* 0x0001e80008000406 */
[----:B------:R1:W-:Y:S01]  /*5a80*/  STS.U16 [R177+UR6+0x8000], R95 ;  /* 0x0080005fb1007988 */ /* 0x0003e20008000406 */
[----:B0-----:R-:W-:-:S03]  /*5a90*/  LOP3.LUT R68, R177, 0x10, RZ, 0x3c, !PT ;  /* 0x00000010b1447812 */ /* 0x001fc600078e3cff */
[----:B------:R0:W-:Y:S01]  /*5aa0*/  STS.U16 [R177+UR6+0x8200], R69 ;  /* 0x00820045b1007988 */ /* 0x0001e20008000406 */
[----:B-1----:R-:W-:-:S03]  /*5ab0*/  SHF.L.U32 R95, R237, 0x3, RZ ;  /* 0x00000003ed5f7819 */ /* 0x002fc600000006ff */
[----:B------:R-:W-:Y:S04]  /*5ac0*/  STS.U16 [R177+UR6+0x8300], R192 ;  /* 0x008300c0b1007988 */ /* 0x000fe80008000406 */
[----:B------:R-:W-:Y:S01]  /*5ad0*/  STS.U16 [R177+UR6+0xa000], R103 ;  /* 0x00a00067b1007988 */ /* 0x000fe20008000406 */
[----:B0-----:R-:W-:-:S03]  /*5ae0*/  LOP3.LUT R69, R237, 0x7, RZ, 0xc0, !PT ;  /* 0x00000007ed457812 */ /* 0x001fc600078ec0ff */
[----:B------:R-:W-:Y:S04]  /*5af0*/  STS.U16 [R177+UR6+0xa100], R102 ;  /* 0x00a10066b1007988 */ /* 0x000fe80008000406 */
[----:B------:R-:W-:Y:S04]  /*5b00*/  STS.U16 [R177+UR6+0xa200], R101 ;  /* 0x00a20065b1007988 */ /* 0x000fe80008000406 */
[----:B------:R-:W-:Y:S04]  /*5b10*/  STS.U16 [R177+UR6+0xa300], R100 ;  /* 0x00a30064b1007988 */ /* 0x000fe80008000406 */
[----:B------:R-:W-:Y:S04]  /*5b20*/  STS.U16 [R68+UR6+0x8400], R194 ;  /* 0x008400c244007988 */ /* 0x000fe80008000406 */
[----:B------:R0:W-:Y:S04]  /*5b30*/  STS.U16 [R68+UR6+0x8500], R195 ;  /* 0x008500c344007988 */ /* 0x0001e80008000406 */
[----:B------:R-:W-:Y:S04]  /*5b40*/  STS.U16 [R68+UR6+0x8600], R197 ;  /* 0x008600c544007988 */ /* 0x000fe80008000406 */
[----:B------:R-:W-:Y:S04]  /*5b50*/  STS.U16 [R68+UR6+0x8700], R184 ;  /* 0x008700b844007988 */ /* 0x000fe80008000406 */
[----:B------:R-:W-:Y:S04]  /*5b60*/  STS.U16 [R68+UR6+0xa400], R99 ;  /* 0x00a4006344007988 */ /* 0x000fe80008000406 */
[----:B------:R-:W-:Y:S04]  /*5b70*/  STS.U16 [R68+UR6+0xa500], R98 ;  /* 0x00a5006244007988 */ /* 0x000fe80008000406 */
[----:B------:R-:W-:Y:S04]  /*5b80*/  STS.U16 [R68+UR6+0xa600], R96 ;  /* 0x00a6006044007988 */ /* 0x000fe80008000406 */
[----:B------:R1:W-:Y:S01]  /*5b90*/  STS.U16 [R68+UR6+0xa700], R97 ;  /* 0x00a7006144007988 */ /* 0x0003e20008000406 */
[----:B------:R-:W-:-:S03]  /*5ba0*/  IMAD.SHL.U32 R226, R237, 0x20, RZ ;  /* 0x00000020ede27824 */ /* 0x000fc600078e00ff */
[----:B0-----:R-:W2:Y:S01]  /*5bb0*/  LDL.64 R194, [R1+0x178] ;  /* 0x0001780001c27983 */ /* 0x001ea20000100a00 */
[----:B-1----:R-:W-:Y:S01]  /*5bc0*/  LOP3.LUT R68, R95, 0x30, RZ, 0xc0, !PT ;  /* 0x000000305f447812 */ /* 0x002fe200078ec0ff */
[----:B------:R-:W-:Y:S02]  /*5bd0*/  IMAD.SHL.U32 R95, R237, 0x2, RZ ;  /* 0x00000002ed5f7824 */ /* 0x000fe400078e00ff */
[C---:B------:R-:W-:Y:S02]  /*5be0*/  IMAD.SHL.U32 R96, R69.reuse, 0x10, RZ ;  /* 0x0000001045607824 */ /* 0x040fe400078e00ff */
[----:B------:R-:W-:-:S03]  /*5bf0*/  IMAD R68, R69, 0x40, R68 ;  /* 0x0000004045447824 */ /* 0x000fc600078e0244 */
[--C-:B------:R-:W-:Y:S02]  /*5c00*/  LOP3.LUT R96, R96, 0x30, R95.reuse, 0x78, !PT ;  /* 0x0000003060607812 */ /* 0x100fe400078e785f */
[----:B------:R-:W-:Y:S02]  /*5c10*/  LOP3.LUT R68, R68, 0x10, R95, 0x78, !PT ;  /* 0x0000001044447812 */ /* 0x000fe400078e785f */
[----:B------:R-:W-:-:S05]  /*5c20*/  LOP3.LUT R95, R177, 0x20, RZ, 0x3c, !PT ;  /* 0x00000020b15f7812 */ /* 0x000fca00078e3cff */
[----:B------:R0:W-:Y:S04]  /*5c30*/  STS.U16 [R95+UR6+0x8b00], R92 ;  /* 0x008b005c5f007988 */ /* 0x0001e80008000406 */
[----:B------:R1:W-:Y:S01]  /*5c40*/  STS.U16 [R95+UR6+0xa800], R84 ;  /* 0x00a800545f007988 */ /* 0x0003e20008000406 */
[----:B0-----:R-:W-:-:S03]  /*5c50*/  LOP3.LUT R92, R177, 0x30, RZ, 0x3c, !PT ;  /* 0x00000030b15c7812 */ /* 0x001fc600078e3cff */
[----:B------:R-:W-:Y:S01]  /*5c60*/  STS.U16 [R95+UR6+0x8800], R188 ;  /* 0x008800bc5f007988 */ /* 0x000fe20008000406 */
[----:B-1----:R-:W-:-:S03]  /*5c70*/  LOP3.LUT R84, R177, 0x40, RZ, 0x3c, !PT ;  /* 0x00000040b1547812 */ /* 0x002fc600078e3cff */
        /* <DEDUP_REMOVED lines=12> */
[----:B------:R0:W-:Y:S04]  /*5d40*/  STS.U16 [R92+UR6+0xaf00], R193 ;  /* 0x00af00c15c007988 */ /* 0x0001e80008000406 */
[----:B------:R1:W-:Y:S04]  /*5d50*/  STS.U16 [R84+UR6+0x9300], R80 ;  /* 0x0093005054007988 */ /* 0x0003e80008000406 */
[----:B------:R-:W-:Y:S01]  /*5d60*/  STS.U16 [R84+UR6+0x9000], R83 ;  /* 0x0090005354007988 */ /* 0x000fe20008000406 */
[----:B------:R-:W-:-:S03]  /*5d70*/  LOP3.LUT R97, R237, 0x20, RZ, 0xc0, !PT ;  /* 0x00000020ed617812 */ /* 0x000fc600078ec0ff */
[----:B0-----:R-:W2:Y:S01]  /*5d80*/  LDL.64 R192, [R1+0x188] ;  /* 0x0001880001c07983 */ /* 0x001ea20000100a00 */
[----:B-1----:R-:W-:-:S03]  /*5d90*/  LOP3.LUT R80, R177, 0x50, RZ, 0x3c, !PT ;  /* 0x00000050b1507812 */ /* 0x002fc600078e3cff */
        /* <DEDUP_REMOVED lines=8> */
[----:B------:R-:W-:-:S03]  /*5e20*/  LEA R69, R69, R97, 0x2 ;  /* 0x0000006145457211 */ /* 0x000fc600078e10ff */
[----:B0-----:R-:W2:Y:S01]  /*5e30*/  LDL.64 R186, [R1+0x1a8] ;  /* 0x0001a80001ba7983 */ /* 0x001ea20000100a00 */
[C---:B-1----:R-:W-:Y:S02]  /*5e40*/  LOP3.LUT R76, R177.reuse, 0x60, RZ, 0x3c, !PT ;  /* 0x00000060b14c7812 */ /* 0x042fe400078e3cff */
[----:B------:R-:W-:Y:S01]  /*5e50*/  LOP3.LUT R177, R177, 0x70, RZ, 0x3c, !PT ;  /* 0x00000070b1b17812 */ /* 0x000fe200078e3cff */
        /* <DEDUP_REMOVED lines=10> */
[----:B----4-:R-:W-:Y:S04]  /*5f00*/  STS.U16 [R76+UR6+0xb800], R200 ;  /* 0x00b800c84c007988 */ /* 0x010fe80008000406 */
[----:B------:R-:W-:Y:S04]  /*5f10*/  STS.U16 [R76+UR6+0xb900], R201 ;  /* 0x00b900c94c007988 */ /* 0x000fe80008000406 */
[----:B-----5:R-:W-:Y:S04]  /*5f20*/  STS.U16 [R76+UR6+0xba00], R202 ;  /* 0x00ba00ca4c007988 */ /* 0x020fe80008000406 */
[----:B------:R-:W-:Y:S04]  /*5f30*/  STS.U16 [R76+UR6+0xbb00], R203 ;  /* 0x00bb00cb4c007988 */ /* 0x000fe80008000406 */
[----:B------:R-:W-:Y:S04]  /*5f40*/  STS.U16 [R177+UR6+0x9c00], R71 ;  /* 0x009c0047b1007988 */ /* 0x000fe80008000406 */
[----:B------:R-:W-:Y:S04]  /*5f50*/  STS.U16 [R177+UR6+0x9d00], R70 ;  /* 0x009d0046b1007988 */ /* 0x000fe80008000406 */
[----:B------:R-:W-:Y:S04]  /*5f60*/  STS.U16 [R177+UR6+0x9e00], R67 ;  /* 0x009e0043b1007988 */ /* 0x000fe80008000406 */
[----:B------:R0:W-:Y:S04]  /*5f70*/  STS.U16 [R177+UR6+0x9f00], R64 ;  /* 0x009f0040b1007988 */ /* 0x0001e80008000406 */
[----:B---3--:R-:W-:Y:S04]  /*5f80*/  STS.U16 [R177+UR6+0xbc00], R204 ;  /* 0x00bc00ccb1007988 */ /* 0x008fe80008000406 */
[----:B------:R-:W-:Y:S04]  /*5f90*/  STS.U16 [R177+UR6+0xbd00], R205 ;  /* 0x00bd00cdb1007988 */ /* 0x000fe80008000406 */
[----:B--2---:R-:W-:Y:S04]  /*5fa0*/  STS.U16 [R177+UR6+0xbe00], R206 ;  /* 0x00be00ceb1007988 */ /* 0x004fe80008000406 */
[----:B------:R-:W-:Y:S01]  /*5fb0*/  STS.U16 [R177+UR6+0xbf00], R176 ;  /* 0x00bf00b0b1007988 */ /* 0x000fe20008000406 */
[----:B------:R-:W-:Y:S01]  /*5fc0*/  LOP3.LUT R97, R237, 0x10, RZ, 0xc0, !PT ;  /* 0x00000010ed617812 */ /* 0x000fe200078ec0ff */
[----:B------:R-:W-:Y:S01]  /*5fd0*/  IMAD.U32 R69, R69, 0x100, R96 ;  /* 0x0000010045457824 */ /* 0x000fe200078e0060 */
[----:B------:R-:W-:Y:S03]  /*5fe0*/  BAR.SYNC.DEFER_BLOCKING 0x0 ;  /* 0x0000000000007b1d */ /* 0x000fe60000010000 */
[----:B------:R-:W-:-:S05]  /*5ff0*/  IMAD R68, R97, 0x20, R68 ;  /* 0x0000002061447824 */ /* 0x000fca00078e0244 */
[----:B0-----:R-:W-:Y:S01]  /*6000*/  LOP3.LUT R64, R68, 0x20, RZ, 0x3c, !PT ;  /* 0x0000002044407812 */ /* 0x001fe200078e3cff */
[----:B------:R-:W2:Y:S04]  /*6010*/  LDL.64 R198, [R1+0x1c0] ;  /* 0x0001c00001c67983 */ /* 0x000ea80000100a00 */
[----:B------:R-:W3:Y:S04]  /*6020*/  LDL.64 R188, [R1+0x1b0] ;  /* 0x0001b00001bc7983 */ /* 0x000ee80000100a00 */
[----:B------:R-:W4:Y:S04]  /*6030*/  LDL.64 R190, [R1+0x180] ;  /* 0x0001800001be7983 */ /* 0x000f280000100a00 */
[----:B------:R-:W5:Y:S04]  /*6040*/  LDL.64 R196, [R1+0x1a0] ;  /* 0x0001a00001c47983 */ /* 0x000f680000100a00 */
[----:B------:R-:W-:Y:S04]  /*6050*/  LDSM.16.MT88.4 R72, [R68+UR6] ;  /* 0x000000064448783b */ /* 0x000fe80008004200 */
[----:B------:R-:W0:Y:S04]  /*6060*/  LDSM.16.M88.4 R100, [R69+UR6+0x8000] ;  /* 0x008000064564783b */ /* 0x000e280008000200 */
[----:B------:R-:W1:Y:S04]  /*6070*/  LDSM.16.MT88.4 R92, [R64+UR6] ;  /* 0x00000006405c783b */ /* 0x000e680008004200 */
[----:B------:R-:W1:Y:S01]  /*6080*/  LDSM.16.MT88.4 R80, [R68+UR6+0x400] ;  /* 0x000400064450783b */ /* 0x000e620008004200 */
[----:B------:R-:W-:-:S03]  /*6090*/  LOP3.LUT R67, R69, 0x40, RZ, 0x3c, !PT ;  /* 0x0000004045437812 */ /* 0x000fc600078e3cff */
[----:B------:R-:W1:Y:S04]  /*60a0*/  LDSM.16.MT88.4 R84, [R64+UR6+0x400] ;  /* 0x000400064054783b */ /* 0x000e680008004200 */
[----:B------:R-:W-:Y:S04]  /*60b0*/  LDSM.16.MT88.4 R76, [R68+UR6+0x800] ;  /* 0x00080006444c783b */ /* 0x000fe80008004200 */
[----:B------:R-:W1:Y:S04]  /*60c0*/  LDSM.16.M88.4 R96, [R67+UR6+0x8000] ;  /* 0x008000064360783b */ /* 0x000e680008000200 */
[----:B------:R-:W1:Y:S01]  /*60d0*/  LDSM.16.MT88.4 R88, [R64+UR6+0x800] ;  /* 0x000800064058783b */ /* 0x000e620008004200 */
[-C--:B0-----:R-:W-:Y:S06]  /*60e0*/  HMMA.16816.F32.BF16 R72, R72, R100.reuse, RZ ;  /* 0x000000644848723c */ /* 0x081fec00000418ff */
[----:B-1----:R-:W-:-:S15]  /*60f0*/  HMMA.16816.F32.BF16 R92, R92, R100, RZ ;  /* 0x000000645c5c723c */ /* 0x002fde00000418ff */
[----:B------:R-:W-:-:S03]  /*6100*/  NOP ;  /* 0x0000000000007918 */ /* 0x000fc60000000000 */
[-C--:B------:R-:W-:Y:S01]  /*6110*/  HMMA.16816.F32.BF16 R80, R80, R102.reuse, R72 ;  /* 0x000000665050723c */ /* 0x080fe20000041848 */
[----:B------:R-:W0:Y:S05]  /*6120*/  LDSM.16.MT88.4 R72, [R68+UR6+0xc00] ;  /* 0x000c00064448783b */ /* 0x000e2a0008004200 */
[----:B------:R-:W-:Y:S01]  /*6130*/  HMMA.16816.F32.BF16 R100, R84, R102, R92 ;  /* 0x000000665464723c */ /* 0x000fe2000004185c */
[----:B------:R-:W1:Y:S04]  /*6140*/  LDSM.16.MT88.4 R84, [R64+UR6+0xc00] ;  /* 0x000c00064054783b */ /* 0x000e680008004200 */
[----:B------:R-:W-:-:S13]  /*6150*/  LDSM.16.M88.4 R92, [R69+UR6+0x8080] ;  /* 0x00808006455c783b */ /* 0x000fda0008000200 */
[-C--:B------:R-:W-:Y:S01]  /*6160*/  HMMA.16816.F32.BF16 R76, R76, R96.reuse, R80 ;  /* 0x000000604c4c723c */ /* 0x080fe20000041850 */
[----:B------:R-:W1:Y:S05]  /*6170*/  LDSM.16.MT88.4 R80, [R68+UR6+0x1000] ;  /* 0x001000064450783b */ /* 0x000e6a0008004200 */
[----:B------:R-:W-:Y:S01]  /*6180*/  HMMA.16816.F32.BF16 R88, R88, R96, R100 ;  /* 0x000000605858723c */ /* 0x000fe20000041864 */
[----:B------:R-:W1:-:S15]  /*6190*/  LDSM.16.MT88.4 R100, [R64+UR6+0x1000] ;  /* 0x001000064064783b */ /* 0x000e5e0008004200 */
[----:B------:R-:W-:-:S02]  /*61a0*/  NOP ;  /* 0x0000000000007918 */ /* 0x000fc40000000000 */
[-C--:B0-----:R-:W-:Y:S01]  /*61b0*/  HMMA.16816.F32.BF16 R72, R72, R98.reuse, R76 ;  /* 0x000000624848723c */ /* 0x081fe2000004184c */
[----:B------:R-:W0:Y:S05]  /*61c0*/  LDSM.16.MT88.4 R76, [R68+UR6+0x1400] ;  /* 0x00140006444c783b */ /* 0x000e2a0008004200 */
[----:B-1----:R-:W-:Y:S01]  /*61d0*/  HMMA.16816.F32.BF16 R96, R84, R98, R88 ;  /* 0x000000625460723c */ /* 0x002fe20000041858 */
        /* <DEDUP_REMOVED lines=20> */
[----:B------:R-:W-:Y:S04]  /*6320*/  LDSM.16.MT88.4 R88, [R68+UR6+0x2800] ;  /* 0x002800064458783b */ /* 0x000fe80008004200 */
[----:B------:R-:W-:-:S13]  /*6330*/  LDSM.16.M88.4 R96, [R67+UR6+0x8100] ;  /* 0x008100064360783b */ /* 0x000fda0008000200 */
[-C--:B------:R-:W-:Y:S01]  /*6340*/  HMMA.16816.F32.BF16 R76, R76, R100.reuse, R80 ;  /* 0x000000644c4c723c */ /* 0x080fe20000041850 */
[----:B------:R-:W1:Y:S05]  /*6350*/  LDSM.16.MT88.4 R80, [R64+UR6+0x2400] ;  /* 0x002400064050783b */ /* 0x000e6a0008004200 */
[----:B------:R-:W-:Y:S01]  /*6360*/  HMMA.16816.F32.BF16 R92, R92, R100, R84 ;  /* 0x000000645c5c723c */ /* 0x000fe20000041854 */
[----:B------:R-:W2:-:S15]  /*6370*/  LDSM.16.MT88.4 R84, [R64+UR6+0x2800] ;  /* 0x002800064054783b */ /* 0x000e9e0008004200 */
[----:B------:R-:W-:-:S02]  /*6380*/  NOP ;  /* 0x0000000000007918 */ /* 0x000fc40000000000 */
[-C--:B0-----:R-:W-:Y:S01]  /*6390*/  HMMA.16816.F32.BF16 R72, R72, R102.reuse, R76 ;  /* 0x000000664848723c */ /* 0x081fe2000004184c */
[----:B------:R-:W0:Y:S05]  /*63a0*/  LDSM.16.MT88.4 R76, [R68+UR6+0x2c00] ;  /* 0x002c0006444c783b */ /* 0x000e2a0008004200 */
[----:B-1----:R-:W-:Y:S01]  /*63b0*/  HMMA.16816.F32.BF16 R100, R80, R102, R92 ;  /* 0x000000665064723c */ /* 0x002fe2000004185c */
[----:B------:R-:W1:Y:S04]  /*63c0*/  LDSM.16.MT88.4 R80, [R64+UR6+0x2c00] ;  /* 0x002c00064050783b */ /* 0x000e680008004200 */
[----:B------:R-:W-:-:S13]  /*63d0*/  LDSM.16.MT88.4 R92, [R68+UR6+0x3000] ;  /* 0x00300006445c783b */ /* 0x000fda0008004200 */
[-C--:B------:R-:W-:Y:S01]  /*63e0*/  HMMA.16816.F32.BF16 R88, R88, R96.reuse, R72 ;  /* 0x000000605858723c */ /* 0x080fe20000041848 */
[----:B------:R-:W3:Y:S05]  /*63f0*/  LDSM.16.M88.4 R72, [R69+UR6+0x8180] ;  /* 0x008180064548783b */ /* 0x000eea0008000200 */
[----:B--2---:R-:W-:Y:S01]  /*6400*/  HMMA.16816.F32.BF16 R84, R84, R96, R100 ;  /* 0x000000605454723c */ /* 0x004fe20000041864 */
[----:B------:R-:W-:-:S15]  /*6410*/  LDSM.16.MT88.4 R100, [R68+UR6+0x3400] ;  /* 0x003400064464783b */ /* 0x000fde0008004200 */
[----:B------:R-:W-:-:S02]  /*6420*/  NOP ;  /* 0x0000000000007918 */ /* 0x000fc40000000000 */
[-C--:B0-----:R-:W-:Y:S01]  /*6430*/  HMMA.16816.F32.BF16 R76, R76, R98.reuse, R88 ;  /* 0x000000624c4c723c */ /* 0x081fe20000041858 */
[----:B------:R-:W0:Y:S05]  /*6440*/  LDSM.16.MT88.4 R88, [R64+UR6+0x3000] ;  /* 0x003000064058783b */ /* 0x000e2a0008004200 */
[----:B-1----:R-:W-:Y:S01]  /*6450*/  HMMA.16816.F32.BF16 R96, R80, R98, R84 ;  /* 0x000000625060723c */ /* 0x002fe20000041854 */
[----:B------:R-:W-:Y:S04]  /*6460*/  LDSM.16.MT88.4 R80, [R68+UR6+0x3800] ;  /* 0x003800064450783b */ /* 0x000fe80008004200 */
[----:B------:R-:W-:-:S13]  /*6470*/  LDSM.16.M88.4 R84, [R67+UR6+0x8180] ;  /* 0x008180064354783b */ /* 0x000fda0008000200 */
[-C--:B---3--:R-:W-:Y:S01]  /*6480*/  HMMA.16816.F32.BF16 R92, R92, R72.reuse, R76 ;  /* 0x000000485c5c723c */ /* 0x088fe2000004184c */
[----:B------:R-:W1:Y:S05]  /*6490*/  LDSM.16.MT88.4 R76, [R64+UR6+0x3400] ;  /* 0x00340006404c783b */ /* 0x000e6a0008004200 */
[----:B0-----:R-:W-:Y:S01]  /*64a0*/  HMMA.16816.F32.BF16 R88, R88, R72, R96 ;  /* 0x000000485858723c */ /* 0x001fe20000041860 */
[----:B------:R-:W-:-:S15]  /*64b0*/  LDSM.16.MT88.4 R96, [R68+UR6+0x3c00] ;  /* 0x003c00064460783b */ /* 0x000fde0008004200 */
[----:B------:R-:W-:-:S02]  /*64c0*/  NOP ;  /* 0x0000000000007918 */ /* 0x000fc40000000000 */
[-C--:B------:R-:W-:Y:S01]  /*64d0*/  HMMA.16816.F32.BF16 R100, R100, R74.reuse, R92 ;  /* 0x0000004a6464723c */ /* 0x080fe2000004185c */
[----:B------:R-:W0:Y:S05]  /*64e0*/  LDSM.16.MT88.4 R92, [R64+UR6+0x3800] ;  /* 0x00380006405c783b */ /* 0x000e2a0008004200 */
[----:B-1----:R-:W-:Y:S01]  /*64f0*/  HMMA.16816.F32.BF16 R76, R76, R74, R88 ;  /* 0x0000004a4c4c723c */ /* 0x002fe20000041858 */
[----:B------:R-:W1:Y:S04]  /*6500*/  LDSM.16.MT88.4 R72, [R64+UR6+0x3c00] ;  /* 0x003c00064048783b */ /* 0x000e680008004200 */
[----:B------:R-:W-:-:S13]  /*6510*/  LDSM.16.MT88.4 R88, [R68+UR6+0x4000] ;  /* 0x004000064458783b */ /* 0x000fda0008004200 */
[-C--:B------:R-:W-:Y:S01]  /*6520*/  HMMA.16816.F32.BF16 R100, R80, R84.reuse, R100 ;  /* 0x000000545064723c */ /* 0x080fe20000041864 */
[----:B------:R-:W2:Y:S05]  /*6530*/  LDSM.16.M88.4 R80, [R69+UR6+0x8200] ;  /* 0x008200064550783b */ /* 0x000eaa0008000200 */
[----:B0-----:R-:W-:Y:S01]  /*6540*/  HMMA.16816.F32.BF16 R76, R92, R84, R76 ;  /* 0x000000545c4c723c */ /* 0x001fe2000004184c */
[----:B------:R-:W0:-:S15]  /*6550*/  LDSM.16.MT88.4 R92, [R64+UR6+0x4000] ;  /* 0x00400006405c783b */ /* 0x000e1e0008004200 */
[----:B------:R-:W-:-:S02]  /*6560*/  NOP ;  /* 0x0000000000007918 */ /* 0x000fc40000000000 */
[-C--:B------:R-:W-:Y:S01]  /*6570*/  HMMA.16816.F32.BF16 R100, R96, R86.reuse, R100 ;  /* 0x000000566064723c */ /* 0x080fe20000041864 */
[----:B------:R-:W3:Y:S05]  /*6580*/  LDSM.16.MT88.4 R96, [R68+UR6+0x4400] ;  /* 0x004400064460783b */ /* 0x000eea0008004200 */
[----:B-1----:R-:W-:Y:S01]  /*6590*/  HMMA.16816.F32.BF16 R72, R72, R86, R76 ;  /* 0x000000564848723c */ /* 0x002fe2000004184c */
[----:B------:R-:W1:Y:S04]  /*65a0*/  LDSM.16.MT88.4 R84, [R64+UR6+0x4400] ;  /* 0x004400064054783b */ /* 0x000e680008004200 */
[----:B------:R-:W-:-:S13]  /*65b0*/  LDSM.16.M88.4 R76, [R67+UR6+0x8200] ;  /* 0x00820006434c783b */ /* 0x000fda0008000200 */
[-C--:B--2---:R-:W-:Y:S01]  /*65c0*/  HMMA.16816.F32.BF16 R100, R88, R80.reuse, R100 ;  /* 0x000000505864723c */ /* 0x084fe20000041864 */
[----:B------:R-:W2:Y:S05]  /*65d0*/  LDSM.16.MT88.4 R88, [R68+UR6+0x4800] ;  /* 0x004800064458783b */ /* 0x000eaa0008004200 */
[----:B0-----:R-:W-:Y:S01]  /*65e0*/  HMMA.16816.F32.BF16 R72, R92, R80, R72 ;  /* 0x000000505c48723c */ /* 0x001fe20000041848 */
[----:B------:R-:W-:-:S15]  /*65f0*/  LDSM.16.MT88.4 R92, [R68+UR6+0x4c00] ;  /* 0x004c0006445c783b */ /* 0x000fde0008004200 */
[----:B------:R-:W-:-:S02]  /*6600*/  NOP ;  /* 0x0000000000007918 */ /* 0x000fc40000000000 */
[-C--:B---3--:R-:W-:Y:S01]  /*6610*/  HMMA.16816.F32.BF16 R100, R96, R82.reuse, R100 ;  /* 0x000000526064723c */ /* 0x088fe20000041864 */
[----:B------:R-:W0:Y:S05]  /*6620*/  LDSM.16.MT88.4 R96, [R64+UR6+0x4800] ;  /* 0x004800064060783b */ /* 0x000e2a0008004200 */
[----:B-1----:R-:W-:Y:S01]  /*6630*/  HMMA.16816.F32.BF16 R72, R84, R82, R72 ;  /* 0x000000525448723c */ /* 0x002fe20000041848 */
[----:B------:R-:W1:Y:S04]  /*6640*/  LDSM.16.MT88.4 R84, [R64+UR6+0x4c00] ;  /* 0x004c00064054783b */ /* 0x000e680008004200 */
[----:B------:R-:W-:-:S13]  /*6650*/  LDSM.16.M88.4 R80, [R69+UR6+0x8280] ;  /* 0x008280064550783b */ /* 0x000fda0008000200 */
[-C--:B--2---:R-:W-:Y:S01]  /*6660*/  HMMA.16816.F32.BF16 R100, R88, R76.reuse, R100 ;  /* 0x0000004c5864723c */ /* 0x084fe20000041864 */
[----:B------:R-:W2:Y:S05]  /*6670*/  LDSM.16.MT88.4 R88, [R68+UR6+0x5000] ;  /* 0x005000064458783b */ /* 0x000eaa0008004200 */
        /* <DEDUP_REMOVED lines=23> */
[-C--:B------:R-:W-:Y:S01]  /*67f0*/  HMMA.16816.F32.BF16 R100, R96, R86.reuse, R100 ;  /* 0x000000566064723c */ /* 0x080fe20000041864 */
        /* <DEDUP_REMOVED lines=19> */
[-C--:B---3--:R-:W-:Y:S01]  /*6930*/  HMMA.16816.F32.BF16 R88, R100, R78.reuse, R88 ;  /* 0x0000004e6458723c */ /* 0x088fe20000041858 */
[----:B------:R-:W3:Y:S05]  /*6940*/  LDSM.16.MT88.4 R100, [R68+UR6+0x7400] ;  /* 0x007400064464783b */ /* 0x000eea0008004200 */
[----:B-1----:R-:W-:Y:S01]  /*6950*/  HMMA.16816.F32.BF16 R72, R80, R78, R72 ;  /* 0x0000004e5048723c */ /* 0x002fe20000041848 */
[----:B------:R-:W1:Y:S04]  /*6960*/  LDSM.16.MT88.4 R76, [R64+UR6+0x7400] ;  /* 0x00740006404c783b */ /* 0x000e680008004200 */
[----:B------:R-:W-:-:S13]  /*6970*/  LDSM.16.M88.4 R80, [R67+UR6+0x8380] ;  /* 0x008380064350783b */ /* 0x000fda0008000200 */
[-C--:B--2---:R-:W-:Y:S01]  /*6980*/  HMMA.16816.F32.BF16 R88, R92, R84.reuse, R88 ;  /* 0x000000545c58723c */ /* 0x084fe20000041858 */
[----:B------:R-:W2:Y:S04]  /*6990*/  LDSM.16.MT88.4 R92, [R68+UR6+0x7800] ;  /* 0x00780006445c783b */ /* 0x000ea80008004200 */
[----:B------:R-:W-:Y:S01]  /*69a0*/  LDSM.16.MT88.4 R68, [R68+UR6+0x7c00] ;  /* 0x007c00064444783b */ /* 0x000fe20008004200 */
[----:B0-----:R-:W-:Y:S03]  /*69b0*/  HMMA.16816.F32.BF16 R72, R96, R84, R72 ;  /* 0x000000546048723c */ /* 0x001fe60000041848 */
[----:B------:R-:W0:-:S15]  /*69c0*/  LDSM.16.MT88.4 R96, [R64+UR6+0x7800] ;  /* 0x007800064060783b */ /* 0x000e1e0008004200 */
[-C--:B---3--:R-:W-:Y:S01]  /*69d0*/  HMMA.16816.F32.BF16 R88, R100, R86.reuse, R88 ;  /* 0x000000566458723c */ /* 0x088fe20000041858 */
[----:B------:R-:W3:Y:S01]  /*69e0*/  S2R R84, SR_TID.X ;  /* 0x0000000000547919 */ /* 0x000ee20000002100 */
[----:B------:R-:W5:Y:S04]  /*69f0*/  LDL.64 R100, [R1+0x148] ;  /* 0x0001480001647983 */ /* 0x000f680000100a00 */
[----:B------:R-:W5:Y:S01]  /*6a00*/  LDL.64 R102, [R1+0x150] ;  /* 0x0001500001667983 */ /* 0x000f620000100a00 */
[----:B-1----:R-:W-:Y:S03]  /*6a10*/  HMMA.16816.F32.BF16 R72, R76, R86, R72 ;  /* 0x000000564c48723c */ /* 0x002fe60000041848 */
[----:B------:R1:W4:-:S14]  /*6a20*/  LDSM.16.MT88.4 R76, [R64+UR6+0x7c00] ;  /* 0x007c0006404c783b */ /* 0x00031c0008004200 */
[-C--:B--2---:R-:W-:Y:S01]  /*6a30*/  HMMA.16816.F32.BF16 R88, R92, R80.reuse, R88 ;  /* 0x000000505c58723c */ /* 0x084fe20000041858 */
[----:B------:R-:W2:Y:S04]  /*6a40*/  LDL.64 R92, [R1+0x130] ;  /* 0x00013000015c7983 */ /* 0x000ea80000100a00 */
[----:B------:R-:W2:Y:S02]  /*6a50*/  LDL.64 R94, [R1+0x128] ;  /* 0x00012800015e7983 */ /* 0x000ea40000100a00 */
[----:B0-----:R-:W-:Y:S01]  /*6a60*/  HMMA.16816.F32.BF16 R72, R96, R80, R72 ;  /* 0x000000506048723c */ /* 0x001fe20000041848 */
[----:B---3--:R-:W-:Y:S01]  /*6a70*/  LOP3.LUT R84, R84, 0x7f, RZ, 0xc0, !PT ;  /* 0x0000007f54547812 */ /* 0x008fe200078ec0ff */
[----:B------:R-:W3:-:S15]  /*6a80*/  LDL.64 R98, [R1+0x140] ;  /* 0x0001400001627983 */ /* 0x000ede0000100a00 */
[----:B------:R-:W-:Y:S01]  /*6a90*/  HMMA.16816.F32.BF16 R68, R68, R82, R88 ;  /* 0x000000524444723c */ /* 0x000fe20000041858 */
[----:B------:R-:W2:Y:S06]  /*6aa0*/  LDL.64 R96, [R1+0x138] ;  /* 0x0001380001607983 */ /* 0x000eac0000100a00 */
[C---:B------:R-:W-:Y:S02]  /*6ab0*/  LOP3.LUT R89, R237.reuse, 0x3, RZ, 0xc0, !PT ;  /* 0x00000003ed597812 */ /* 0x040fe400078ec0ff */
[----:B------:R-:W-:-:S03]  /*6ac0*/  LOP3.LUT R90, R237, 0x20, RZ, 0xc0, !PT ;  /* 0x00000020ed5a7812 */ /* 0x000fc600078ec0ff */
[----:B-1----:R-:W-:Y:S01]  /*6ad0*/  IMAD.SHL.U32 R64, R89, 0x2, RZ ;  /* 0x0000000259407824 */ /* 0x002fe200078e00ff */
[----:B----4-:R-:W-:Y:S04]  /*6ae0*/  HMMA.16816.F32.BF16 R72, R76, R82, R72 ;  /* 0x000000524c48723c */ /* 0x010fe80000041848 */
[----:B------:R-:W-:-:S04]  /*6af0*/  LEA.HI R64, R90, R64, RZ, 0x1e ;  /* 0x000000405a407211 */ /* 0x000fc800078ff0ff */
[----:B------:R-:W-:-:S04]  /*6b00*/  IADD3 R64, P2, R64, UR4, RZ ;  /* 0x0000000440407c10 */ /* 0x000fc8000ff5e0ff */
[----:B------:R-:W-:Y:S02]  /*6b10*/  IADD3.X R67, RZ, UR5, RZ, P2, !PT ;  /* 0x00000005ff437c10 */ /* 0x000fe400097fe4ff */
[CC--:B------:R-:W-:Y:S02]  /*6b20*/  ISETP.GT.U32.AND P3, PT, R64.reuse, R232.reuse, PT ;  /* 0x000000e84000720c */ /* 0x0c0fe40003f64070 */
[C---:B------:R-:W-:Y:S02]  /*6b30*/  ISETP.GE.U32.AND P2, PT, R64.reuse, R232, PT ;  /* 0x000000e84000720c */ /* 0x040fe40003f46070 */
[CC--:B------:R-:W-:Y:S02]  /*6b40*/  ISETP.GT.U32.AND P5, PT, R64.reuse, R233.reuse, PT ;  /* 0x000000e94000720c */ /* 0x0c0fe40003fa4070 */
[----:B------:R-:W-:Y:S01]  /*6b50*/  ISETP.GE.U32.AND P4, PT, R64, R233, PT ;  /* 0x000000e94000720c */ /* 0x000fe20003f86070 */
[----:B------:R-:W-:Y:S01]  /*6b60*/  FMUL R68, R68, UR9 ;  /* 0x0000000944447c20 */ /* 0x000fe20008400000 */
[----:B------:R-:W-:Y:S01]  /*6b70*/  FMUL R69, R69, UR9 ;  /* 0x0000000945457c20 */ /* 0x000fe20008400000 */
[----:B------:R-:W-:Y:S01]  /*6b80*/  FMUL R70, R70, UR9 ;  /* 0x0000000946467c20 */ /* 0x000fe20008400000 */
[----:B------:R-:W-:Y:S01]  /*6b90*/  FMUL R71, R71, UR9 ;  /* 0x0000000947477c20 */ /* 0x000fe20008400000 */
[----:B------:R-:W-:-:S02]  /*6ba0*/  ISETP.GT.U32.AND.EX P3, PT, R67, RZ, PT, P3 ;  /* 0x000000ff4300720c */ /* 0x000fc40003f64130 */
[C---:B------:R-:W-:Y:S02]  /*6bb0*/  ISETP.GE.U32.AND.EX P2, PT, R67.reuse, RZ, PT, P2 ;  /* 0x000000ff4300720c */ /* 0x040fe40003f46120 */
[C---:B------:R-:W-:Y:S02]  /*6bc0*/  ISETP.GT.U32.AND.EX P5, PT, R67.reuse, RZ, PT, P5 ;  /* 0x000000ff4300720c */ /* 0x040fe40003fa4150 */
[----:B------:R-:W-:Y:S02]  /*6bd0*/  ISETP.GE.U32.AND.EX P4, PT, R67, RZ, PT, P4 ;  /* 0x000000ff4300720c */ /* 0x000fe40003f86140 */
[----:B------:R-:W-:Y:S02]  /*6be0*/  FSEL R82, R68, -INF , !P3 ;  /* 0xff80000044527808 */ /* 0x000fe40005800000 */
[----:B------:R-:W-:Y:S02]  /*6bf0*/  FSEL R79, R69, -INF , !P2 ;  /* 0xff800000454f7808 */ /* 0x000fe40005000000 */
[----:B------:R-:W-:-:S02]  /*6c00*/  ISETP.GT.U32.AND P3, PT, R64, R234, PT ;  /* 0x000000ea4000720c */ /* 0x000fc40003f64070 */
[----:B------:R-:W-:Y:S02]  /*6c10*/  ISETP.GE.U32.AND P2, PT, R64, R234, PT ;  /* 0x000000ea4000720c */ /* 0x000fe40003f46070 */
[----:B------:R-:W-:Y:S02]  /*6c20*/  FSEL R76, R70, -INF , !P5 ;  /* 0xff800000464c7808 */ /* 0x000fe40006800000 */
[----:B------:R-:W-:Y:S02]  /*6c30*/  FSEL R69, R71, -INF , !P4 ;  /* 0xff80000047457808 */ /* 0x000fe40006000000 */
        /* <DEDUP_REMOVED lines=12> */
[----:B------:R-:W-:-:S02]  /*6d00*/  FMNMX R73, R76, R69, !PT ;  /* 0x000000454c497209 */ /* 0x000fc40007800000 */
[----:B------:R-:W-:Y:S02]  /*6d10*/  FSEL R70, R70, -INF , !P5 ;  /* 0xff80000046467808 */ /* 0x000fe40006800000 */
[----:B------:R-:W-:Y:S02]  /*6d20*/  FSEL R67, R75, -INF , !P4 ;  /* 0xff8000004b437808 */ /* 0x000fe40006000000 */
[----:B------:R-:W-:Y:S01]  /*6d30*/  FMNMX R77, R82, R79, !PT ;  /* 0x0000004f524d7209 */ /* 0x000fe20007800000 */
[----:B------:R-:W0:Y:S01]  /*6d40*/  SHFL.BFLY PT, R74, R73, 0x2, 0x1f ;  /* 0x0c401f00494a7f89 */ /* 0x000e2200000e0000 */
[----:B------:R-:W-:Y:S02]  /*6d50*/  FMNMX R75, R72, R71, !PT ;  /* 0x00000047484b7209 */ /* 0x000fe40007800000 */
[----:B------:R-:W-:Y:S01]  /*6d60*/  FMNMX R83, R70, R67, !PT ;  /* 0x0000004346537209 */ /* 0x000fe20007800000 */
[----:B------:R-:W1:Y:S04]  /*6d70*/  SHFL.BFLY PT, R78, R77, 0x2, 0x1f ;  /* 0x0c401f004d4e7f89 */ /* 0x000e6800000e0000 */
[----:B------:R-:W4:Y:S04]  /*6d80*/  SHFL.BFLY PT, R68, R75, 0x2, 0x1f ;  /* 0x0c401f004b447f89 */ /* 0x000f2800000e0000 */
[----:B------:R-:W4:Y:S01]  /*6d90*/  SHFL.BFLY PT, R64, R83, 0x2, 0x1f ;  /* 0x0c401f0053407f89 */ /* 0x000f2200000e0000 */
[----:B0-----:R-:W-:-:S02]  /*6da0*/  FMNMX R73, R73, R74, !PT ;  /* 0x0000004a49497209 */ /* 0x001fc40007800000 */
[----:B-1----:R-:W-:-:S03]  /*6db0*/  FMNMX R77, R77, R78, !PT ;  /* 0x0000004e4d4d7209 */ /* 0x002fc60007800000 */
[----:B------:R-:W0:Y:S01]  /*6dc0*/  SHFL.BFLY PT, R74, R73, 0x1, 0x1f ;  /* 0x0c201f00494a7f89 */ /* 0x000e2200000e0000 */
[----:B----4-:R-:W-:-:S03]  /*6dd0*/  FMNMX R75, R75, R68, !PT ;  /* 0x000000444b4b7209 */ /* 0x010fc60007800000 */
[----:B------:R-:W1:Y:S01]  /*6de0*/  SHFL.BFLY PT, R78, R77, 0x1, 0x1f ;  /* 0x0c201f004d4e7f89 */ /* 0x000e6200000e0000 */
[----:B------:R-:W-:-:S03]  /*6df0*/  FMNMX R83, R83, R64, !PT ;  /* 0x0000004053537209 */ /* 0x000fc60007800000 */
[----:B------:R-:W4:Y:S04]  /*6e00*/  SHFL.BFLY PT, R68, R75, 0x1, 0x1f ;  /* 0x0c201f004b447f89 */ /* 0x000f2800000e0000 */
[----:B------:R-:W4:Y:S01]  /*6e10*/  SHFL.BFLY PT, R64, R83, 0x1, 0x1f ;  /* 0x0c201f0053407f89 */ /* 0x000f2200000e0000 */
[----:B0-----:R-:W-:Y:S02]  /*6e20*/  FMNMX R73, R73, R74, !PT ;  /* 0x0000004a49497209 */ /* 0x001fe40007800000 */
[----:B------:R-:W-:Y:S02]  /*6e30*/  LOP3.LUT R74, R237, 0x1c, RZ, 0xc0, !PT ;  /* 0x0000001ced4a7812 */ /* 0x000fe400078ec0ff */
[----:B-1----:R-:W-:Y:S02]  /*6e40*/  FMNMX R77, R77, R78, !PT ;  /* 0x0000004e4d4d7209 */ /* 0x002fe40007800000 */
[----:B------:R-:W-:-:S02]  /*6e50*/  SHF.R.U32.HI R78, RZ, 0x3, R237 ;  /* 0x00000003ff4e7819 */ /* 0x000fc400000116ed */
[----:B----4-:R-:W-:Y:S02]  /*6e60*/  FMNMX R75, R75, R68, !PT ;  /* 0x000000444b4b7209 */ /* 0x010fe40007800000 */
[C---:B------:R-:W-:Y:S02]  /*6e70*/  LEA.HI R68, R74.reuse, 0x8, RZ, 0x1e ;  /* 0x000000084a447811 */ /* 0x040fe400078ff0ff */
[----:B------:R-:W-:Y:S02]  /*6e80*/  FMNMX R83, R83, R64, !PT ;  /* 0x0000004053537209 */ /* 0x000fe40007800000 */
[----:B------:R-:W-:Y:S02]  /*6e90*/  LEA.HI R64, R74, 0x10, RZ, 0x1e ;  /* 0x000000104a407811 */ /* 0x000fe400078ff0ff */
[----:B------:R-:W-:Y:S02]  /*6ea0*/  LOP3.LUT R78, R78, 0x4, RZ, 0xc0, !PT ;  /* 0x000000044e4e7812 */ /* 0x000fe400078ec0ff */
[C---:B------:R-:W-:Y:S01]  /*6eb0*/  LEA R227, R74.reuse, UR6, 0x1 ;  /* 0x000000064ae37c11 */ /* 0x040fe2000f8e08ff */
[----:B------:R-:W-:Y:S01]  /*6ec0*/  BAR.SYNC.DEFER_BLOCKING 0x0 ;  /* 0x0000000000007b1d */ /* 0x000fe20000010000 */
[----:B------:R-:W-:-:S02]  /*6ed0*/  LEA.HI R210, R74, 0x18, RZ, 0x1e ;  /* 0x000000184ad27811 */ /* 0x000fc400078ff0ff */
[----:B------:R-:W-:Y:S02]  /*6ee0*/  LEA R68, R68, UR6, 0x3 ;  /* 0x0000000644447c11 */ /* 0x000fe4000f8e18ff */
[----:B------:R-:W-:Y:S01]  /*6ef0*/  LEA R74, R64, UR6, 0x3 ;  /* 0x00000006404a7c11 */ /* 0x000fe2000f8e18ff */
[----:B------:R-:W-:Y:S01]  /*6f00*/  IMAD.IADD R64, R227, 0x1, R78 ;  /* 0x00000001e3407824 */ /* 0x000fe200078e024e */
[----:B------:R-:W-:Y:S01]  /*6f10*/  LEA R210, R210, UR6, 0x3 ;  /* 0x00000006d2d27c11 */ /* 0x000fe2000f8e18ff */
[C---:B------:R-:W-:Y:S02]  /*6f20*/  IMAD.IADD R81, R78.reuse, 0x1, R68 ;  /* 0x000000014e517824 */ /* 0x040fe400078e0244 */
[C---:B------:R-:W-:Y:S01]  /*6f30*/  IMAD.IADD R80, R78.reuse, 0x1, R74 ;  /* 0x000000014e507824 */ /* 0x040fe200078e024a */
[----:B------:R-:W-:Y:S01]  /*6f40*/  IADD3 R78, R78, R210, RZ ;  /* 0x000000d24e4e7210 */ /* 0x000fe20007ffe0ff */
[----:B------:R0:W-:Y:S04]  /*6f50*/  @P0 STS [R64+0x8000], R77 ;  /* 0x0080004d40000388 */ /* 0x0001e80000000800 */
[----:B------:R-:W-:Y:S04]  /*6f60*/  @P0 STS [R81+0x8000], R73 ;  /* 0x0080004951000388 */ /* 0x000fe80000000800 */
[----:B------:R-:W-:Y:S04]  /*6f70*/  @P0 STS [R80+0x8000], R75 ;  /* 0x0080004b50000388 */ /* 0x000fe80000000800 */
[----:B------:R-:W-:Y:S01]  /*6f80*/  @P0 STS [R78+0x8000], R83 ;  /* 0x008000534e000388 */ /* 0x000fe20000000800 */
[----:B0-----:R-:W-:Y:S01]  /*6f90*/  LEA R77, R84, UR6, 0x2 ;  /* 0x00000006544d7c11 */ /* 0x001fe2000f8e10ff */
[----:B------:R-:W-:Y:S06]  /*6fa0*/  BAR.SYNC.DEFER_BLOCKING 0x0 ;  /* 0x0000000000007b1d */ /* 0x000fec0000010000 */
[----:B------:R-:W0:Y:S01]  /*6fb0*/  @!P6 LDS R213, [R77+0x8000] ;  /* 0x008000004dd5e984 */ /* 0x000e220000000800 */
[----:B------:R-:W-:-:S03]  /*6fc0*/  SHF.R.U32.HI R225, RZ, 0x1, R90 ;  /* 0x00000001ffe17819 */ /* 0x000fc6000001165a */
[----:B------:R-:W4:Y:S04]  /*6fd0*/  LDL.64 R90, [R1+0x160] ;  /* 0x00016000015a7983 */ /* 0x000f280000100a00 */
[----:B0-----:R-:W0:Y:S02]  /*6fe0*/  SHFL.BFLY PT, R73, R213, 0x1, 0x1f ;  /* 0x0c201f00d5497f89 */ /* 0x001e2400000e0000 */
[----:B0-----:R-:W-:-:S05]  /*6ff0*/  FMNMX R73, R213, R73, !PT ;  /* 0x00000049d5497209 */ /* 0x001fca0007800000 */
[----:B------:R-:W-:Y:S01]  /*7000*/  @P1 STS [R77+0x8000], R73 ;  /* 0x008000494d001388 */ /* 0x000fe20000000800 */
[----:B------:R-:W-:Y:S06]  /*7010*/  BAR.SYNC.DEFER_BLOCKING 0x0 ;  /* 0x0000000000007b1d */ /* 0x000fec0000010000 */
[----:B------:R-:W0:Y:S04]  /*7020*/  LDS R185, [R227+0x8000] ;  /* 0x00800000e3b97984 */ /* 0x000e280000000800 */
[----:B------:R-:W1:Y:S04]  /*7030*/  LDS R183, [R74+0x8000] ;  /* 0x008000004ab77984 */ /* 0x000e680000000800 */
[----:B------:R-:W5:Y:S04]  /*7040*/  LDS R184, [R68+0x8000] ;  /* 0x0080000044b87984 */ /* 0x000f680000000800 */
[----:B------:R-:W3:Y:S01]  /*7050*/  LDS R182, [R210+0x8000] ;  /* 0x00800000d2b67984 */ /* 0x000ee20000000800 */
[----:B0-----:R-:W-:-:S02]  /*7060*/  FMNMX R185, R185, R65, !PT ;  /* 0x00000041b9b97209 */ /* 0x001fc40007800000 */
[----:B-1----:R-:W-:-:S03]  /*7070*/  FMNMX R183, R183, R3, !PT ;  /* 0x00000003b7b77209 */ /* 0x002fc60007800000 */
[----:B------:R-:W-:Y:S01]  /*7080*/  FADD R79, R79, -R185 ;  /* 0x800000b94f4f7221 */ /* 0x000fe20000000000 */
[----:B-----5:R-:W-:Y:S01]  /*7090*/  FMNMX R184, R184, R66, !PT ;  /* 0x00000042b8b87209 */ /* 0x020fe20007800000 */
[----:B------:R-:W-:Y:S02]  /*70a0*/  FADD R71, R71, -R183 ;  /* 0x800000b747477221 */ /* 0x000fe40000000000 */
[----:B------:R-:W-:Y:S01]  /*70b0*/  FMUL R79, R79, 1.4426950216293334961 ;  /* 0x3fb8aa3b4f4f7820 */ /* 0x000fe20000400000 */
[----:B---3--:R-:W-:Y:S01]  /*70c0*/  FMNMX R182, R182, R215, !PT ;  /* 0x000000d7b6b67209 */ /* 0x008fe20007800000 */
[----:B------:R-:W-:Y:S01]  /*70d0*/  FMUL R71, R71, 1.4426950216293334961 ;  /* 0x3fb8aa3b47477820 */ /* 0x000fe20000400000 */
[--C-:B------:R-:W-:Y:S01]  /*70e0*/  FADD R73, R76, -R184.reuse ;  /* 0x800000b84c497221 */ /* 0x100fe20000000000 */
[----:B------:R-:W-:Y:S01]  /*70f0*/  FADD R82, R82, -R185 ;  /* 0x800000b952527221 */ /* 0x000fe20000000000 */
[----:B------:R0:W-:Y:S01]  /*7100*/  MUFU.EX2 R76, R79 ;  /* 0x0000004f004c7308 */ /* 0x0001e20000000800 */
[----:B------:R-:W-:Y:S01]  /*7110*/  FADD R69, R69, -R184 ;  /* 0x800000b845457221 */ /* 0x000fe20000000000 */
[----:B------:R-:W-:Y:S01]  /*7120*/  FADD R72, R72, -R183 ;  /* 0x800000b748487221 */ /* 0x000fe20000000000 */
[----:B------:R-:W-:Y:S01]  /*7130*/  FMUL R75, R82, 1.4426950216293334961 ;  /* 0x3fb8aa3b524b7820 */ /* 0x000fe20000400000 */
[----:B------:R-:W-:Y:S01]  /*7140*/  FMUL R73, R73, 1.4426950216293334961 ;  /* 0x3fb8aa3b49497820 */ /* 0x000fe20000400000 */
[----:B------:R-:W-:Y:S01]  /*7150*/  FMUL R69, R69, 1.4426950216293334961 ;  /* 0x3fb8aa3b45457820 */ /* 0x000fe20000400000 */
[----:B0-----:R-:W-:-:S02]  /*7160*/  FADD R79, R70, -R182 ;  /* 0x800000b6464f7221 */ /* 0x001fc40000000000 */
[----:B------:R0:W-:Y:S01]  /*7170*/  MUFU.EX2 R70, R71 ;  /* 0x0000004700467308 */ /* 0x0001e20000000800 */
[----:B------:R-:W-:Y:S01]  /*7180*/  FMUL R72, R72, 1.4426950216293334961 ;  /* 0x3fb8aa3b48487820 */ /* 0x000fe20000400000 */
[----:B------:R-:W-:Y:S01]  /*7190*/  FMUL R79, R79, 1.4426950216293334961 ;  /* 0x3fb8aa3b4f4f7820 */ /* 0x000fe20000400000 */
[----:B0-----:R-:W-:-:S05]  /*71a0*/  FADD R71, R67, -R182 ;  /* 0x800000b643477221 */ /* 0x001fca0000000000 */
[----:B------:R-:W0:Y:S01]  /*71b0*/  MUFU.EX2 R75, R75 ;  /* 0x0000004b004b7308 */ /* 0x000e220000000800 */
[----:B------:R-:W-:-:S07]  /*71c0*/  FMUL R71, R71, 1.4426950216293334961 ;  /* 0x3fb8aa3b47477820 */ /* 0x000fce0000400000 */
[----:B------:R-:W-:Y:S08]  /*71d0*/  MUFU.EX2 R73, R73 ;  /* 0x0000004900497308 */ /* 0x000ff00000000800 */
[----:B------:R-:W1:Y:S08]  /*71e0*/  MUFU.EX2 R69, R69 ;  /* 0x0000004500457308 */ /* 0x000e700000000800 */
[----:B------:R-:W3:Y:S08]  /*71f0*/  MUFU.EX2 R72, R72 ;  /* 0x0000004800487308 */ /* 0x000ef00000000800 */
[----:B------:R-:W-:Y:S08]  /*7200*/  MUFU.EX2 R67, R79 ;  /* 0x0000004f00437308 */ /* 0x000ff00000000800 */
[----:B------:R-:W5:Y:S01]  /*7210*/  MUFU.EX2 R71, R71 ;  /* 0x0000004700477308 */ /* 0x000f620000000800 */
[----:B0-----:R-:W-:Y:S01]  /*7220*/  FADD R85, R75, R76 ;  /* 0x0000004c4b557221 */ /* 0x001fe20000000000 */
[----:B-1----:R-:W-:Y:S01]  /*7230*/  FADD R86, R73, R69 ;  /* 0x0000004549567221 */ /* 0x002fe20000000000 */
[----:B---3--:R-:W-:-:S03]  /*7240*/  FADD R83, R72, R70 ;  /* 0x0000004648537221 */ /* 0x008fc60000000000 */
[----:B------:R-:W0:Y:S04]  /*7250*/  SHFL.BFLY PT, R87, R85, 0x2, 0x1f ;  /* 0x0c401f0055577f89 */ /* 0x000e2800000e0000 */
[----:B------:R-:W1:Y:S01]  /*7260*/  SHFL.BFLY PT, R88, R86, 0x2, 0x1f ;  /* 0x0c401f0056587f89 */ /* 0x000e6200000e0000 */
[----:B-----5:R-:W-:-:S03]  /*7270*/  FADD R82, R67, R71 ;  /* 0x0000004743527221 */ /* 0x020fc60000000000 */
[----:B------:R-:W3:Y:S04]  /*7280*/  SHFL.BFLY PT, R84, R83, 0x2, 0x1f ;  /* 0x0c401f0053547f89 */ /* 0x000ee800000e0000 */
[----:B------:R-:W5:Y:S01]  /*7290*/  SHFL.BFLY PT, R79, R82, 0x2, 0x1f ;  /* 0x0c401f00524f7f89 */ /* 0x000f6200000e0000 */
[----:B0-----:R-:W-:Y:S01]  /*72a0*/  FADD R87, R85, R87 ;  /* 0x0000005755577221 */ /* 0x001fe20000000000 */
[----:B-1----:R-:W-:Y:S01]  /*72b0*/  FADD R88, R86, R88 ;  /* 0x0000005856587221 */ /* 0x002fe20000000000 */
[----:B---3--:R-:W-:Y:S01]  /*72c0*/  FADD R84, R83, R84 ;  /* 0x0000005453547221 */ /* 0x008fe20000000000 */
[----:B-----5:R-:W-:-:S03]  /*72d0*/  FADD R79, R82, R79 ;  /* 0x0000004f524f7221 */ /* 0x020fc60000000000 */
[----:B------:R-:W0:Y:S04]  /*72e0*/  SHFL.BFLY PT, R83, R88, 0x1, 0x1f ;  /* 0x0c201f0058537f89 */ /* 0x000e2800000e0000 */
[----:B------:R-:W1:Y:S04]  /*72f0*/  SHFL.BFLY PT, R82, R87, 0x1, 0x1f ;  /* 0x0c201f0057527f89 */ /* 0x000e6800000e0000 */
[----:B------:R-:W3:Y:S04]  /*7300*/  SHFL.BFLY PT, R85, R84, 0x1, 0x1f ;  /* 0x0c201f0054557f89 */ /* 0x000ee800000e0000 */
[----:B------:R-:W5:Y:S01]  /*7310*/  SHFL.BFLY PT, R86, R79, 0x1, 0x1f ;  /* 0x0c201f004f567f89 */ /* 0x000f6200000e0000 */
[----:B0-----:R-:W-:Y:S01]  /*7320*/  FADD R83, R88, R83 ;  /* 0x0000005358537221 */ /* 0x001fe20000000000 */
[----:B-1----:R-:W-:Y:S01]  /*7330*/  FADD R82, R87, R82 ;  /* 0x0000005257527221 */ /* 0x002fe20000000000 */
[----:B------:R-:W-:Y:S01]  /*7340*/  BAR.SYNC.DEFER_BLOCKING 0x0 ;  /* 0x0000000000007b1d */ /* 0x000fe20000010000 */
[----:B---3--:R-:W-:Y:S01]  /*7350*/  FADD R85, R84, R85 ;  /* 0x0000005554557221 */ /* 0x008fe20000000000 */
[----:B-----5:R-:W-:-:S04]  /*7360*/  FADD R86, R79, R86 ;  /* 0x000000564f567221 */ /* 0x020fc80000000000 */
[----:B------:R-:W-:Y:S04]  /*7370*/  @P0 STS [R64+0x8000], R82 ;  /* 0x0080005240000388 */ /* 0x000fe80000000800 */
[----:B------:R0:W-:Y:S04]  /*7380*/  @P0 STS [R81+0x8000], R83 ;  /* 0x0080005351000388 */ /* 0x0001e80000000800 */
[----:B------:R-:W-:Y:S04]  /*7390*/  @P0 STS [R80+0x8000], R85 ;  /* 0x0080005550000388 */ /* 0x000fe80000000800 */
[----:B------:R-:W-:Y:S01]  /*73a0*/  @P0 STS [R78+0x8000], R86 ;  /* 0x008000564e000388 */ /* 0x000fe20000000800 */
[----:B------:R-:W-:Y:S06]  /*73b0*/  BAR.SYNC.DEFER_BLOCKING 0x0 ;  /* 0x0000000000007b1d */ /* 0x000fec0000010000 */
[----:B------:R-:W1:Y:S01]  /*73c0*/  @!P6 LDS R211, [R77+0x8000] ;  /* 0x008000004dd3e984 */ /* 0x000e620000000800 */
[----:B0-----:R-:W-:-:S03]  /*73d0*/  SHF.R.S32.HI R83, RZ, 0x2, R237 ;  /* 0x00000002ff537819 */ /* 0x001fc600000114ed */
[----:B-1----:R-:W0:Y:S01]  /*73e0*/  SHFL.BFLY PT, R82, R211, 0x1, 0x1f ;  /* 0x0c201f00d3527f89 */ /* 0x002e2200000e0000 */
[----:B------:R-:W-:Y:S02]  /*73f0*/  LOP3.LUT R64, R237, 0x10, RZ, 0xc0, !PT ;  /* 0x00000010ed407812 */ /* 0x000fe400078ec0ff */
[----:B------:R-:W-:Y:S01]  /*7400*/  SGXT R83, R83, 0x1 ;  /* 0x000000015353781a */ /* 0x000fe20000000200 */
[----:B------:R-:W-:Y:S01]  /*7410*/  IMAD.SHL.U32 R80, R237, 0x2, RZ ;  /* 0x00000002ed507824 */ /* 0x000fe200078e00ff */
[----:B------:R-:W-:Y:S01]  /*7420*/  LEA R64, R64, UR6, 0x6 ;  /* 0x0000000640407c11 */ /* 0x000fe2000f8e30ff */
[----:B0-----:R-:W-:-:S05]  /*7430*/  FADD R82, R211, R82 ;  /* 0x00000052d3527221 */ /* 0x001fca0000000000 */
[----:B------:R0:W-:Y:S01]  /*7440*/  @P1 STS [R77+0x8000], R82 ;  /* 0x008000524d001388 */ /* 0x0001e20000000800 */
[----:B------:R-:W-:Y:S01]  /*7450*/  BAR.SYNC.DEFER_BLOCKING 0x0 ;  /* 0x0000000000007b1d */ /* 0x000fe20000010000 */
[----:B------:R-:W-:Y:S01]  /*7460*/  LOP3.LUT R83, R83, 0x90, RZ, 0xc0, !PT ;  /* 0x0000009053537812 */ /* 0x000fe200078ec0ff */
[----:B------:R-:W-:Y:S01]  /*7470*/  IMAD R64, R89, 0x20, R64 ;  /* 0x0000002059407824 */ /* 0x000fe200078e0240 */
[----:B------:R-:W-:Y:S02]  /*7480*/  LOP3.LUT R78, R226, 0x360, RZ, 0xc0, !PT ;  /* 0x00000360e24e7812 */ /* 0x000fe400078ec0ff */
[C---:B------:R-:W-:Y:S02]  /*7490*/  LOP3.LUT R225, R83.reuse, R225, RZ, 0x3c, !PT ;  /* 0x000000e153e17212 */ /* 0x040fe400078e3cff */
[----:B------:R-:W-:Y:S02]  /*74a0*/  LOP3.LUT R226, R83, 0x160, R226, 0xf8, !PT ;  /* 0x0000016053e27812 */ /* 0x000fe400078ef8e2 */
[----:B------:R-:W-:Y:S01]  /*74b0*/  LOP3.LUT R79, R237, 0x60, RZ, 0xc0, !PT ;  /* 0x00000060ed4f7812 */ /* 0x000fe200078ec0ff */
[C---:B------:R-:W-:Y:S01]  /*74c0*/  IMAD.WIDE R86, R0.reuse, 0x2, R188 ;  /* 0x0000000200567825 */ /* 0x040fe200078e02bc */
[----:B------:R-:W-:Y:S01]  /*74d0*/  LOP3.LUT R83, R83, 0x10, R80, 0x78, !PT ;  /* 0x0000001053537812 */ /* 0x000fe200078e7850 */
[----:B------:R-:W3:Y:S02]  /*74e0*/  LDL.64 R88, [R1+0x158] ;  /* 0x0001580001587983 */ /* 0x000ee40000100a00 */
[----:B------:R-:W-:Y:S01]  /*74f0*/  IMAD.WIDE R80, R0, 0x2, R198 ;  /* 0x0000000200507825 */ /* 0x000fe200078e02c6 */
[----:B------:R-:W-:-:S02]  /*7500*/  LEA R64, R79, R64, 0x3 ;  /* 0x000000404f407211 */ /* 0x000fc400078e18ff */
[----:B------:R-:W-:Y:S01]  /*7510*/  IADD3 R225, R225, UR6, R78 ;  /* 0x00000006e1e17c10 */ /* 0x000fe2000fffe04e */
[C---:B------:R-:W-:Y:S01]  /*7520*/  IMAD.WIDE R78, R0.reuse, 0x2, R222 ;  /* 0x00000002004e7825 */ /* 0x040fe200078e02de */
[----:B------:R1:W5:Y:S04]  /*7530*/  LDG.E.U16 R224, desc[UR10][R80.64] ;  /* 0x0000000a50e07981 */ /* 0x000368000c1e1500 */
[----:B------:R2:W5:Y:S04]  /*7540*/  LDG.E.U16 R222, desc[UR10][R86.64] ;  /* 0x0000000a56de7981 */ /* 0x000568000c1e1500 */
[----:B------:R4:W5:Y:S01]  /*7550*/  LDG.E.U16 R223, desc[UR10][R78.64] ;  /* 0x0000000a4edf7981 */ /* 0x000962000c1e1500 */
[----:B-1----:R-:W-:-:S03]  /*7560*/  IMAD.WIDE R80, R0, 0x2, R220 ;  /* 0x0000000200507825 */ /* 0x002fc600078e02dc */
[----:B------:R1:W5:Y:S01]  /*7570*/  LDS R236, [R210+0x8000] ;  /* 0x00800000d2ec7984 */ /* 0x0003620000000800 */
[----:B--2---:R-:W-:-:S03]  /*7580*/  IMAD.WIDE R86, R0, 0x2, R192 ;  /* 0x0000000200567825 */ /* 0x004fc600078e02c0 */
[----:B------:R-:W2:Y:S01]  /*7590*/  LDL.64 R192, [R1+0x110] ;  /* 0x0001100001c07983 */ /* 0x000ea20000100a00 */
[----:B----4-:R-:W-:-:S03]  /*75a0*/  IMAD.WIDE R78, R0, 0x2, R218 ;  /* 0x00000002004e7825 */ /* 0x010fc600078e02da */
[----:B------:R4:W5:Y:S01]  /*75b0*/  LDG.E.U16 R219, desc[UR10][R80.64] ;  /* 0x0000000a50db7981 */ /* 0x000962000c1e1500 */
[----:B------:R-:W-:-:S03]  /*75c0*/  IMAD.WIDE R84, R0, 0x2, R186 ;  /* 0x0000000200547825 */ /* 0x000fc600078e02ba */
[----:B------:R0:W5:Y:S04]  /*75d0*/  LDG.E.U16 R218, desc[UR10][R78.64] ;  /* 0x0000000a4eda7981 */ /* 0x000168000c1e1500 */
[----:B------:R1:W5:Y:S01]  /*75e0*/  LDG.E.U16 R221, desc[UR10][R84.64] ;  /* 0x0000000a54dd7981 */ /* 0x000362000c1e1500 */
[----:B----4-:R-:W-:-:S03]  /*75f0*/  IMAD.WIDE R80, R0, 0x2, R216 ;  /* 0x0000000200507825 */ /* 0x010fc600078e02d8 */
[----:B------:R4:W5:Y:S01]  /*7600*/  LDG.E.U16 R217, desc[UR10][R86.64] ;  /* 0x0000000a56d97981 */ /* 0x000962000c1e1500 */
[----:B0-----:R-:W-:-:S03]  /*7610*/  IMAD.WIDE R78, R0, 0x2, R208 ;  /* 0x00000002004e7825 */ /* 0x001fc600078e02d0 */
[----:B------:R0:W5:Y:S01]  /*7620*/  LDG.E.U16 R205, desc[UR10][R80.64] ;  /* 0x0000000a50cd7981 */ /* 0x000162000c1e1500 */
[----:B-1----:R-:W-:-:S03]  /*7630*/  IMAD.WIDE R84, R0, 0x2, R190 ;  /* 0x0000000200547825 */ /* 0x002fc600078e02be */
[----:B------:R1:W5:Y:S01]  /*7640*/  LDG.E.U16 R203, desc[UR10][R78.64] ;  /* 0x0000000a4ecb7981 */ /* 0x000362000c1e1500 */
[----:B----4-:R-:W-:-:S03]  /*7650*/  IMAD.WIDE R86, R0, 0x2, R90 ;  /* 0x0000000200567825 */ /* 0x010fc600078e025a */
[----:B------:R-:W4:Y:S04]  /*7660*/  LDL.64 R90, [R1+0x120] ;  /* 0x00012000015a7983 */ /* 0x000f280000100a00 */
[----:B------:R3:W5:Y:S01]  /*7670*/  LDG.E.U16 R209, desc[UR10][R84.64] ;  /* 0x0000000a54d17981 */ /* 0x000762000c1e1500 */
[----:B0-----:R-:W-:-:S03]  /*7680*/  IMAD.WIDE R80, R0, 0x2, R100 ;  /* 0x0000000200507825 */ /* 0x001fc600078e0264 */
[----:B------:R-:W5:Y:S01]  /*7690*/  LDL.64 R100, [R1+0x100] ;  /* 0x0001000001647983 */ /* 0x000f620000100a00 */
[----:B-1----:R-:W-:-:S03]  /*76a0*/  IMAD.WIDE R78, R0, 0x2, R98 ;  /* 0x00000002004e7825 */ /* 0x002fc600078e0262 */
[----:B------:R-:W2:Y:S04]  /*76b0*/  LDL.64 R98, [R1+0xf8] ;  /* 0x0000f80001627983 */ /* 0x000ea80000100a00 */
[----:B------:R-:W5:Y:S01]  /*76c0*/  LDG.E.U16 R190, desc[UR10][R80.64] ;  /* 0x0000000a50be7981 */ /* 0x000f62000c1e1500 */
[----:B------:R-:W-:-:S03]  /*76d0*/  IMAD.IADD R64, R83, 0x1, R64 ;  /* 0x0000000153407824 */ /* 0x000fc600078e0240 */
[----:B------:R-:W5:Y:S01]  /*76e0*/  LDG.E.U16 R201, desc[UR10][R86.64] ;  /* 0x0000000a56c97981 */ /* 0x000f62000c1e1500 */
[----:B------:R-:W-:-:S03]  /*76f0*/  FADD R215, -R182, R215 ;  /* 0x000000d7b6d77221 */ /* 0x000fc60000000100 */
[----:B------:R-:W-:Y:S01]  /*7700*/  LDS R227, [R227+0x8000] ;  /* 0x00800000e3e37984 */ /* 0x000fe20000000800 */
[----:B---3--:R-:W-:-:S03]  /*7710*/  IMAD.WIDE R84, R0, 0x2, R88 ;  /* 0x0000000200547825 */ /* 0x008fc600078e0258 */
[----:B------:R-:W3:Y:S04]  /*7720*/  LDG.E.U16 R189, desc[UR10][R78.64] ;  /* 0x0000000a4ebd7981 */ /* 0x000ee8000c1e1500 */
[----:B------:R-:W3:Y:S04]  /*7730*/  LDL.64 R88, [R1+0x118] ;  /* 0x0001180001587983 */ /* 0x000ee80000100a00 */
[----:B------:R0:W3:Y:S02]  /*7740*/  LDG.E.U16 R199, desc[UR10][R84.64] ;  /* 0x0000000a54c77981 */ /* 0x0000e4000c1e1500 */
[----:B0-----:R-:W-:-:S02]  /*7750*/  IMAD.WIDE R84, R0, 0x2, R92 ;  /* 0x0000000200547825 */ /* 0x001fc400078e025c */
[----:B------:R-:W3:Y:S02]  /*7760*/  LDL.64 R92, [R1+0xf0] ;  /* 0x0000f000015c7983 */ /* 0x000ee40000100a00 */
[C---:B----4-:R-:W-:Y:S02]  /*7770*/  IMAD.WIDE R80, R0.reuse, 0x2, R90 ;  /* 0x0000000200507825 */ /* 0x050fe400078e025a */
[----:B------:R-:W4:Y:S04]  /*7780*/  LDG.E.U16 R187, desc[UR10][R84.64] ;  /* 0x0000000a54bb7981 */ /* 0x000f28000c1e1500 */
[----:B------:R-:W4:Y:S01]  /*7790*/  LDL.64 R90, [R1+0xd8] ;  /* 0x0000d800015a7983 */ /* 0x000f220000100a00 */
[----:B------:R-:W-:-:S03]  /*77a0*/  IMAD.WIDE R82, R0, 0x2, R196 ;  /* 0x0000000200527825 */ /* 0x000fc600078e02c4 */
[----:B------:R2:W4:Y:S04]  /*77b0*/  LDG.E.U16 R177, desc[UR10][R80.64] ;  /* 0x0000000a50b17981 */ /* 0x000528000c1e1500 */
[----:B------:R0:W4:Y:S01]  /*77c0*/  LDG.E.U16 R220, desc[UR10][R82.64] ;  /* 0x0000000a52dc7981 */ /* 0x000122000c1e1500 */
[----:B------:R-:W-:-:S03]  /*77d0*/  IMAD.WIDE R86, R0, 0x2, R96 ;  /* 0x0000000200567825 */ /* 0x000fc600078e0260 */
[----:B------:R-:W4:Y:S01]  /*77e0*/  LDL.64 R96, [R1+0xe8] ;  /* 0x0000e80001607983 */ /* 0x000f220000100a00 */
[----:B--2---:R-:W-:-:S03]  /*77f0*/  IMAD.WIDE R80, R0, 0x2, R98 ;  /* 0x0000000200507825 */ /* 0x004fc600078e0262 */
[----:B------:R-:W2:Y:S01]  /*7800*/  LDG.E.U16 R188, desc[UR10][R86.64] ;  /* 0x0000000a56bc7981 */ /* 0x000ea2000c1e1500 */
[----:B0-----:R-:W-:-:S03]  /*7810*/  IMAD.WIDE R82, R0, 0x2, R194 ;  /* 0x0000000200527825 */ /* 0x001fc600078e02c2 */
[----:B------:R-:W2:Y:S04]  /*7820*/  LDL.64 R194, [R1+0xc8] ;  /* 0x0000c80001c27983 */ /* 0x000ea80000100a00 */
[----:B------:R0:W2:Y:S04]  /*7830*/  LDG.E.U16 R207, desc[UR10][R82.64] ;  /* 0x0000000a52cf7981 */ /* 0x0000a8000c1e1500 */
[----:B------:R-:W2:Y:S01]  /*7840*/  LDL.64 R196, [R1+0xc0] ;  /* 0x0000c00001c47983 */ /* 0x000ea20000100a00 */
[----:B0-----:R-:W-:-:S03]  /*7850*/  IMAD.WIDE R82, R0, 0x2, R102 ;  /* 0x0000000200527825 */ /* 0x001fc600078e0266 */
[----:B------:R-:W2:Y:S04]  /*7860*/  LDL.64 R102, [R1+0x108] ;  /* 0x0001080001667983 */ /* 0x000ea80000100a00 */
[----:B------:R0:W2:Y:S02]  /*7870*/  LDG.E.U16 R191, desc[UR10][R82.64] ;  /* 0x0000000a52bf7981 */ /* 0x0000a4000c1e1500 */
[C---:B0-----:R-:W-:Y:S02]  /*7880*/  IMAD.WIDE R82, R0.reuse, 0x2, R94 ;  /* 0x0000000200527825 */ /* 0x041fe400078e025e */
[----:B------:R-:W2:Y:S02]  /*7890*/  LDL.64 R94, [R1+0xe0] ;  /* 0x0000e000015e7983 */ /* 0x000ea40000100a00 */
[----:B------:R-:W-:-:S02]  /*78a0*/  IMAD.WIDE R86, R0, 0x2, R192 ;  /* 0x0000000200567825 */ /* 0x000fc400078e02c0 */
[----:B------:R5:W2:Y:S04]  /*78b0*/  LDG.E.U16 R186, desc[UR10][R82.64] ;  /* 0x0000000a52ba7981 */ /* 0x000aa8000c1e1500 */
[----:B------:R-:W2:Y:S01]  /*78c0*/  LDL.64 R192, [R1+0xb0] ;  /* 0x0000b00001c07983 */ /* 0x000ea20000100a00 */
[----:B-----5:R-:W-:-:S03]  /*78d0*/  IMAD.WIDE R82, R0, 0x2, R100 ;  /* 0x0000000200527825 */ /* 0x020fc600078e0264 */
[----:B------:R-:W5:Y:S04]  /*78e0*/  LDG.E.U16 R100, desc[UR10][R80.64] ;  /* 0x0000000a50647981 */ /* 0x000f68000c1e1500 */
[----:B------:R-:W5:Y:S01]  /*78f0*/  LDG.E.U16 R101, desc[UR10][R82.64] ;  /* 0x0000000a52657981 */ /* 0x000f62000c1e1500 */
[----:B---3--:R-:W-:-:S03]  /*7900*/  IMAD.WIDE R78, R0, 0x2, R88 ;  /* 0x00000002004e7825 */ /* 0x008fc600078e0258 */
[----:B------:R-:W3:Y:S04]  /*7910*/  LDL.64 R88, [R1+0xd0] ;  /* 0x0000d00001587983 */ /* 0x000ee80000100a00 */
[----:B------:R0:W5:Y:S02]  /*7920*/  LDG.E.U16 R176, desc[UR10][R78.64] ;  /* 0x0000000a4eb07981 */ /* 0x000164000c1e1500 */
[C---:B0-----:R-:W-:Y:S02]  /*7930*/  IMAD.WIDE R78, R0.reuse, 0x2, R92 ;  /* 0x00000002004e7825 */ /* 0x041fe400078e025c */
[----:B------:R-:W5:Y:S04]  /*7940*/  LDL.64 R92, [R1+0xb8] ;  /* 0x0000b800015c7983 */ /* 0x000f680000100a00 */
[----:B------:R-:W5:Y:S01]  /*7950*/  LDG.E.U16 R99, desc[UR10][R78.64] ;  /* 0x0000000a4e637981 */ /* 0x000f62000c1e1500 */
[----:B----4-:R-:W-:-:S03]  /*7960*/  IMAD.WIDE R80, R0, 0x2, R90 ;  /* 0x0000000200507825 */ /* 0x010fc600078e025a */
[----:B------:R-:W4:Y:S01]  /*7970*/  LDL.64 R90, [R1+0xa8] ;  /* 0x0000a800015a7983 */ /* 0x000f220000100a00 */
[----:B--2---:R-:W-:-:S03]  /*7980*/  IMAD.WIDE R84, R0, 0x2, R102 ;  /* 0x0000000200547825 */ /* 0x004fc600078e0266 */
[----:B------:R-:W2:Y:S04]  /*7990*/  LDG.E.U16 R103, desc[UR10][R86.64] ;  /* 0x0000000a56677981 */ /* 0x000ea8000c1e1500 */
[----:B------:R0:W2:Y:S04]  /*79a0*/  LDG.E.U16 R102, desc[UR10][R84.64] ;  /* 0x0000000a54667981 */ /* 0x0000a8000c1e1500 */
[----:B------:R-:W2:Y:S01]  /*79b0*/  LDL.64 R86, [R1+0x88] ;  /* 0x0000880001567983 */ /* 0x000ea20000100a00 */
[----:B------:R-:W-:-:S04]  /*79c0*/  IMAD.WIDE R82, R0, 0x2, R94 ;  /* 0x0000000200527825 */ /* 0x000fc800078e025e */
[C---:B0-----:R-:W-:Y:S02]  /*79d0*/  IMAD.WIDE R84, R0.reuse, 0x2, R96 ;  /* 0x0000000200547825 */ /* 0x041fe400078e0260 */
[----:B------:R0:W2:Y:S04]  /*79e0*/  LDG.E.U16 R97, desc[UR10][R82.64] ;  /* 0x0000000a52617981 */ /* 0x0000a8000c1e1500 */
[----:B------:R1:W2:Y:S04]  /*79f0*/  LDG.E.U16 R96, desc[UR10][R80.64] ;  /* 0x0000000a50607981 */ /* 0x0002a8000c1e1500 */
[----:B------:R-:W2:Y:S01]  /*7a00*/  LDG.E.U16 R98, desc[UR10][R84.64] ;  /* 0x0000000a54627981 */ /* 0x000ea2000c1e1500 */
[----:B0-----:R-:W-:-:S03]  /*7a10*/  IMAD.WIDE R82, R0, 0x2, R194 ;  /* 0x0000000200527825 */ /* 0x001fc600078e02c2 */
[----:B------:R-:W2:Y:S01]  /*7a20*/  LDL.64 R194, [R1+0x90] ;  /* 0x0000900001c27983 */ /* 0x000ea20000100a00 */
[----:B-1----:R-:W-:-:S03]  /*7a30*/  IMAD.WIDE R80, R0, 0x2, R196 ;  /* 0x0000000200507825 */ /* 0x002fc600078e02c4 */
[----:B------:R0:W2:Y:S04]  /*7a40*/  LDG.E.U16 R94, desc[UR10][R82.64] ;  /* 0x0000000a525e7981 */ /* 0x0000a8000c1e1500 */
[----:B------:R-:W2:Y:S04]  /*7a50*/  LDL.64 R196, [R1+0x78] ;  /* 0x0000780001c47983 */ /* 0x000ea80000100a00 */
[----:B------:R-:W2:Y:S01]  /*7a60*/  LDL.64 R84, [R1+0x70] ;  /* 0x0000700001547983 */ /* 0x000ea20000100a00 */
[----:B0-----:R-:W-:-:S03]  /*7a70*/  IMAD.WIDE R82, R0, 0x2, R192 ;  /* 0x0000000200527825 */ /* 0x001fc600078e02c0 */
[----:B------:R-:W2:Y:S01]  /*7a80*/  LDL.64 R192, [R1+0x68] ;  /* 0x0000680001c07983 */ /* 0x000ea20000100a00 */
[----:B---3--:R-:W-:-:S03]  /*7a90*/  IMAD.WIDE R78, R0, 0x2, R88 ;  /* 0x00000002004e7825 */ /* 0x008fc600078e0258 */
[----:B------:R-:W3:Y:S04]  /*7aa0*/  LDL.64 R88, [R1+0xa0] ;  /* 0x0000a00001587983 */ /* 0x000ee80000100a00 */
[----:B------:R5:W2:Y:S02]  /*7ab0*/  LDG.E.U16 R95, desc[UR10][R78.64] ;  /* 0x0000000a4e5f7981 */ /* 0x000aa4000c1e1500 */
[C---:B-----5:R-:W-:Y:S02]  /*7ac0*/  IMAD.WIDE R78, R0.reuse, 0x2, R92 ;  /* 0x00000002004e7825 */ /* 0x060fe400078e025c */
[----:B------:R4:W5:Y:S04]  /*7ad0*/  LDG.E.U16 R93, desc[UR10][R80.64] ;  /* 0x0000000a505d7981 */ /* 0x000968000c1e1500 */
[----:B------:R3:W5:Y:S01]  /*7ae0*/  LDG.E.U16 R92, desc[UR10][R78.64] ;  /* 0x0000000a4e5c7981 */ /* 0x000762000c1e1500 */
[----:B----4-:R-:W-:-:S03]  /*7af0*/  IMAD.WIDE R80, R0, 0x2, R90 ;  /* 0x0000000200507825 */ /* 0x010fc600078e025a */
[----:B------:R-:W4:Y:S04]  /*7b00*/  LDG.E.U16 R91, desc[UR10][R82.64] ;  /* 0x0000000a525b7981 */ /* 0x000f28000c1e1500 */
[----:B------:R2:W4:Y:S04]  /*7b10*/  LDG.E.U16 R90, desc[UR10][R80.64] ;  /* 0x0000000a505a7981 */ /* 0x000528000c1e1500 */
[----:B------:R-:W5:Y:S01]  /*7b20*/  LDL.64 R82, [R1+0x98] ;  /* 0x0000980001527983 */ /* 0x000f620000100a00 */
[----:B---3--:R-:W-:-:S04]  /*7b30*/  IMAD.WIDE R78, R0, 0x2, R88 ;  /* 0x00000002004e7825 */ /* 0x008fc800078e0258 */
[C---:B--2---:R-:W-:Y:S01]  /*7b40*/  IMAD.WIDE R80, R0.reuse, 0x2, R194 ;  /* 0x0000000200507825 */ /* 0x044fe200078e02c2 */
[----:B------:R0:W2:Y:S03]  /*7b50*/  LDG.E.U16 R89, desc[UR10][R78.64] ;  /* 0x0000000a4e597981 */ /* 0x0000a6000c1e1500 */
[C---:B------:R-:W-:Y:S01]  /*7b60*/  IMAD.WIDE R192, R0.reuse, 0x2, R192 ;  /* 0x0000000200c07825 */ /* 0x040fe200078e02c0 */
[----:B------:R-:W3:Y:S03]  /*7b70*/  LDL.64 R194, [R1+0x48] ;  /* 0x0000480001c27983 */ /* 0x000ee60000100a00 */
[----:B-----5:R-:W-:-:S05]  /*7b80*/  IMAD.WIDE R82, R0, 0x2, R82 ;  /* 0x0000000200527825 */ /* 0x020fca00078e0252 */
[----:B------:R-:W5:Y:S04]  /*7b90*/  LDG.E.U16 R88, desc[UR10][R82.64] ;  /* 0x0000000a52587981 */ /* 0x000f68000c1e1500 */
[----:B------:R-:W4:Y:S01]  /*7ba0*/  LDL.64 R82, [R1+0x80] ;  /* 0x0000800001527983 */ /* 0x000f220000100a00 */
[----:B0-----:R-:W-:-:S03]  /*7bb0*/  IMAD.WIDE R78, R0, 0x2, R86 ;  /* 0x00000002004e7825 */ /* 0x001fc600078e0256 */
[----:B------:R0:W5:Y:S04]  /*7bc0*/  LDG.E.U16 R87, desc[UR10][R80.64] ;  /* 0x0000000a50577981 */ /* 0x000168000c1e1500 */
[----:B------:R1:W5:Y:S01]  /*7bd0*/  LDG.E.U16 R86, desc[UR10][R78.64] ;  /* 0x0000000a4e567981 */ /* 0x000362000c1e1500 */
[----:B0-----:R-:W-:-:S03]  /*7be0*/  IMAD.WIDE R80, R0, 0x2, R196 ;  /* 0x0000000200507825 */ /* 0x001fc600078e02c4 */
[----:B------:R-:W2:Y:S01]  /*7bf0*/  LDL.64 R196, [R1+0x28] ;  /* 0x0000280001c47983 */ /* 0x000ea20000100a00 */
[----:B-1----:R-:W-:-:S03]  /*7c00*/  IMAD.WIDE R78, R0, 0x2, R84 ;  /* 0x00000002004e7825 */ /* 0x002fc600078e0254 */
[----:B------:R0:W5:Y:S04]  /*7c10*/  LDG.E.U16 R84, desc[UR10][R80.64] ;  /* 0x0000000a50547981 */ /* 0x000168000c1e1500 */
[----:B------:R-:W0:Y:S01]  /*7c20*/  LDL.64 R80, [R1+0x60] ;  /* 0x0000600001507983 */ /* 0x000e220000100a00 */
[----:B----4-:R-:W-:-:S05]  /*7c30*/  IMAD.WIDE R82, R0, 0x2, R82 ;  /* 0x0000000200527825 */ /* 0x010fca00078e0252 */
[----:B------:R-:W4:Y:S04]  /*7c40*/  LDG.E.U16 R85, desc[UR10][R82.64] ;  /* 0x0000000a52557981 */ /* 0x000f28000c1e1500 */
[----:B------:R1:W4:Y:S04]  /*7c50*/  LDG.E.U16 R83, desc[UR10][R78.64] ;  /* 0x0000000a4e537981 */ /* 0x000328000c1e1500 */
[----:B------:R3:W4:Y:S04]  /*7c60*/  LDG.E.U16 R82, desc[UR10][R192.64] ;  /* 0x0000000ac0527981 */ /* 0x000728000c1e1500 */
[----:B------:R-:W1:Y:S04]  /*7c70*/  LDL.64 R78, [R1+0x58] ;  /* 0x00005800014e7983 */ /* 0x000e680000100a00 */
[----:B------:R-:W3:Y:S01]  /*7c80*/  LDL.64 R192, [R1+0x40] ;  /* 0x0000400001c07983 */ /* 0x000ee20000100a00 */
[----:B0-----:R-:W-:-:S06]  /*7c90*/  IMAD.WIDE R80, R0, 0x2, R80 ;  /* 0x0000000200507825 */ /* 0x001fcc00078e0250 */
[----:B------:R-:W4:Y:S01]  /*7ca0*/  LDG.E.U16 R81, desc[UR10][R80.64] ;  /* 0x0000000a50517981 */ /* 0x000f22000c1e1500 */
[----:B-1----:R-:W-:-:S05]  /*7cb0*/  IMAD.WIDE R78, R0, 0x2, R78 ;  /* 0x00000002004e7825 */ /* 0x002fca00078e024e */
[----:B------:R0:W4:Y:S04]  /*7cc0*/  LDG.E.U16 R80, desc[UR10][R78.64] ;  /* 0x0000000a4e507981 */ /* 0x000128000c1e1500 */
[----:B------:R-:W0:Y:S01]  /*7cd0*/  LDL.64 R78, [R1+0x50] ;  /* 0x00005000014e7983 */ /* 0x000e220000100a00 */
[----:B---3--:R-:W-:-:S04]  /*7ce0*/  IMAD.WIDE R192, R0, 0x2, R192 ;  /* 0x0000000200c07825 */ /* 0x008fc800078e02c0 */
[C---:B------:R-:W-:Y:S01]  /*7cf0*/  IMAD.WIDE R194, R0.reuse, 0x2, R194 ;  /* 0x0000000200c27825 */ /* 0x040fe200078e02c2 */
[----:B------:R1:W3:Y:S04]  /*7d00*/  LDG.E.U16 R77, desc[UR10][R192.64] ;  /* 0x0000000ac04d7981 */ /* 0x0002e8000c1e1500 */
[----:B------:R-:W1:Y:S01]  /*7d10*/  LDL.64 R192, [R1+0x38] ;  /* 0x0000380001c07983 */ /* 0x000e620000100a00 */
[----:B0-----:R-:W-:-:S06]  /*7d20*/  IMAD.WIDE R78, R0, 0x2, R78 ;  /* 0x00000002004e7825 */ /* 0x001fcc00078e024e */
[----:B------:R-:W3:Y:S04]  /*7d30*/  LDG.E.U16 R79, desc[UR10][R78.64] ;  /* 0x0000000a4e4f7981 */ /* 0x000ee8000c1e1500 */
[----:B------:R0:W3:Y:S04]  /*7d40*/  LDG.E.U16 R78, desc[UR10][R194.64] ;  /* 0x0000000ac24e7981 */ /* 0x0000e8000c1e1500 */
[----:B------:R-:W0:Y:S01]  /*7d50*/  LDL.64 R194, [R1+0x30] ;  /* 0x0000300001c27983 */ /* 0x000e220000100a00 */
[----:B-1----:R-:W-:-:S05]  /*7d60*/  IMAD.WIDE R192, R0, 0x2, R192 ;  /* 0x0000000200c07825 */ /* 0x002fca00078e02c0 */
[----:B------:R1:W3:Y:S04]  /*7d70*/  LDG.E.U16 R198, desc[UR10][R192.64] ;  /* 0x0000000ac0c67981 */ /* 0x0002e8000c1e1500 */
[----:B------:R-:W1:Y:S01]  /*7d80*/  LDL.64 R192, [R1+0x20] ;  /* 0x0000200001c07983 */ /* 0x000e620000100a00 */
[----:B0-----:R-:W-:-:S05]  /*7d90*/  IMAD.WIDE R194, R0, 0x2, R194 ;  /* 0x0000000200c27825 */ /* 0x001fca00078e02c2 */
[----:B------:R0:W3:Y:S04]  /*7da0*/  LDG.E.U16 R200, desc[UR10][R194.64] ;  /* 0x0000000ac2c87981 */ /* 0x0000e8000c1e1500 */
[----:B------:R-:W0:Y:S01]  /*7db0*/  LDL.64 R194, [R1+0x18] ;  /* 0x0000180001c27983 */ /* 0x000e220000100a00 */
[----:B-1----:R-:W-:-:S04]  /*7dc0*/  IMAD.WIDE R192, R0, 0x2, R192 ;  /* 0x0000000200c07825 */ /* 0x002fc800078e02c0 */
[C---:B--2---:R-:W-:Y:S01]  /*7dd0*/  IMAD.WIDE R196, R0.reuse, 0x2, R196 ;  /* 0x0000000200c47825 */ /* 0x044fe200078e02c4 */
[----:B------:R1:W2:Y:S04]  /*7de0*/  LDG.E.U16 R204, desc[UR10][R192.64] ;  /* 0x0000000ac0cc7981 */ /* 0x0002a8000c1e1500 */
[----:B------:R5:W2:Y:S04]  /*7df0*/  LDG.E.U16 R202, desc[UR10][R196.64] ;  /* 0x0000000ac4ca7981 */ /* 0x000aa8000c1e1500 */
[----:B------:R-:W1:Y:S04]  /*7e00*/  LDL.64 R192, [R1+0x8] ;  /* 0x0000080001c07983 */ /* 0x000e680000100a00 */
[----:B------:R-:W5:Y:S01]  /*7e10*/  LDL.64 R196, [R1+0x10] ;  /* 0x0000100001c47983 */ /* 0x000f620000100a00 */
[----:B0-----:R-:W-:-:S05]  /*7e20*/  IMAD.WIDE R194, R0, 0x2, R194 ;  /* 0x0000000200c27825 */ /* 0x001fca00078e02c2 */
[----:B------:R-:W2:Y:S04]  /*7e30*/  LDG.E.U16 R206, desc[UR10][R194.64] ;  /* 0x0000000ac2ce7981 */ /* 0x000ea8000c1e1500 */
[----:B------:R-:W4:Y:S01]  /*7e40*/  LDL.64 R194, [R1] ;  /* 0x0000000001c27983 */ /* 0x000f220000100a00 */
[----:B-1----:R-:W-:-:S04]  /*7e50*/  IMAD.WIDE R192, R0, 0x2, R192 ;  /* 0x0000000200c07825 */ /* 0x002fc800078e02c0 */
[C---:B-----5:R-:W-:Y:S01]  /*7e60*/  IMAD.WIDE R196, R0.reuse, 0x2, R196 ;  /* 0x0000000200c47825 */ /* 0x060fe200078e02c4 */
[----:B------:R-:W5:Y:S04]  /*7e70*/  LDG.E.U16 R210, desc[UR10][R192.64] ;  /* 0x0000000ac0d27981 */ /* 0x000f68000c1e1500 */
[----:B------:R0:W5:Y:S02]  /*7e80*/  LDG.E.U16 R208, desc[UR10][R196.64] ;  /* 0x0000000ac4d07981 */ /* 0x000164000c1e1500 */
[----:B0-----:R-:W-:-:S06]  /*7e90*/  IMAD.WIDE R196, R0, 0x2, R248 ;  /* 0x0000000200c47825 */ /* 0x001fcc00078e02f8 */
[----:B------:R-:W5:Y:S01]  /*7ea0*/  LDG.E.U16 R196, desc[UR10][R196.64] ;  /* 0x0000000ac4c47981 */ /* 0x000f62000c1e1500 */
[----:B------:R-:W-:Y:S01]  /*7eb0*/  FMUL R215, R215, 1.4426950216293334961 ;  /* 0x3fb8aa3bd7d77820 */ /* 0x000fe20000400000 */
[----:B----4-:R-:W-:-:S05]  /*7ec0*/  IMAD.WIDE R192, R0, 0x2, R194 ;  /* 0x0000000200c07825 */ /* 0x010fca00078e02c2 */
[----:B------:R0:W4:Y:S01]  /*7ed0*/  LDG.E.U16 R212, desc[UR10][R192.64] ;  /* 0x0000000ac0d47981 */ /* 0x000122000c1e1500 */
[----:B------:R-:W-:-:S05]  /*7ee0*/  IMAD.WIDE R194, R0, 0x2, R250 ;  /* 0x0000000200c27825 */ /* 0x000fca00078e02fa */
[----:B------:R1:W4:Y:S01]  /*7ef0*/  LDG.E.U16 R214, desc[UR10][R194.64] ;  /* 0x0000000ac2d67981 */ /* 0x000322000c1e1500 */
[----:B0-----:R-:W-:-:S05]  /*7f00*/  IMAD.WIDE R192, R0, 0x2, R246 ;  /* 0x0000000200c07825 */ /* 0x001fca00078e02f6 */
[----:B------:R0:W4:Y:S01]  /*7f10*/  LDG.E.U16 R197, desc[UR10][R192.64] ;  /* 0x0000000ac0c57981 */ /* 0x000122000c1e1500 */
[----:B-1----:R-:W-:-:S06]  /*7f20*/  IMAD.WIDE R194, R0, 0x2, R242 ;  /* 0x0000000200c27825 */ /* 0x002fcc00078e02f2 */
[----:B------:R-:W4:Y:S01]  /*7f30*/  LDG.E.U16 R194, desc[UR10][R194.64] ;  /* 0x0000000ac2c27981 */ /* 0x000f22000c1e1500 */
[----:B0-----:R-:W-:-:S05]  /*7f40*/  IMAD.WIDE R192, R0, 0x2, R244 ;  /* 0x0000000200c07825 */ /* 0x001fca00078e02f4 */
[----:B------:R0:W4:Y:S02]  /*7f50*/  LDG.E.U16 R216, desc[UR10][R192.64] ;  /* 0x0000000ac0d87981 */ /* 0x000124000c1e1500 */
[----:B0-----:R-:W-:-:S05]  /*7f60*/  IMAD.WIDE R192, R0, 0x2, R240 ;  /* 0x0000000200c07825 */ /* 0x001fca00078e02f0 */
[----:B------:R0:W4:Y:S02]  /*7f70*/  LDG.E.U16 R195, desc[UR10][R192.64] ;  /* 0x0000000ac0c37981 */ /* 0x000124000c1e1500 */
[----:B0-----:R-:W-:-:S06]  /*7f80*/  IMAD.WIDE R192, R0, 0x2, R238 ;  /* 0x0000000200c07825 */ /* 0x001fcc00078e02ee */
[----:B------:R0:W4:Y:S01]  /*7f90*/  LDG.E.U16 R192, desc[UR10][R192.64] ;  /* 0x0000000ac0c07981 */ /* 0x000122000c1e1500 */
[----:B------:R-:W1:Y:S01]  /*7fa0*/  MUFU.EX2 R215, R215 ;  /* 0x000000d700d77308 */ /* 0x000e620000000800 */
[----:B0-----:R-:W-:Y:S01]  /*7fb0*/  LOP3.LUT R193, R237, 0x3f, RZ, 0xc0, !PT ;  /* 0x0000003fedc17812 */ /* 0x001fe200078ec0ff */
[----:B-1----:R-:W-:Y:S01]  /*7fc0*/  FFMA R228, R215, R228, R236 ;  /* 0x000000e4d7e47223 */ /* 0x002fe200000000ec */
[----:B------:R-:W-:-:S03]  /*7fd0*/  SHF.R.S32.HI R236, RZ, 0x6, R237 ;  /* 0x00000006ffec7819 */ /* 0x000fc600000114ed */
[----:B------:R-:W-:Y:S01]  /*7fe0*/  IMAD.SHL.U32 R193, R193, 0x2, RZ ;  /* 0x00000002c1c17824 */ /* 0x000fe200078e00ff */
[----:B------:R-:W-:Y:S01]  /*7ff0*/  SGXT R236, R236, 0x1 ;  /* 0x00000001ecec781a */ /* 0x000fe20000000200 */
[C---:B------:R-:W-:Y:S01]  /*8000*/  FMUL R106, R215.reuse, R106 ;  /* 0x0000006ad76a7220 */ /* 0x040fe20000400000 */
        /* <DEDUP_REMOVED lines=30> */
[----:B------:R-:W-:Y:S01]  /*81f0*/  FMUL R163, R215, R163 ;  /* 0x000000a3d7a37220 */ /* 0x000fe20000400000 */
[----:B------:R-:W-:Y:S01]  /*8200*/  LOP3.LUT R236, R193, 0x90, R236, 0x78, !PT ;  /* 0x00000090c1ec7812 */ /* 0x000fe200078e78ec */
[----:B------:R-:W-:Y:S04]  /*8210*/  LDS R215, [R74+0x8000] ;  /* 0x008000004ad77984 */ /* 0x000fe80000000800 */
[----:B------:R0:W-:Y:S01]  /*8220*/  LDS R193, [R68+0x8000] ;  /* 0x0080000044c17984 */ /* 0x0001e20000000800 */
[----:B------:R-:W-:Y:S01]  /*8230*/  BAR.SYNC.DEFER_BLOCKING 0x0 ;  /* 0x0000000000007b1d */ /* 0x000fe20000010000 */
[----:B------:R-:W-:-:S02]  /*8240*/  F2FP.BF16.F32.PACK_AB R69, R69, R73 ;  /* 0x000000494545723e */ /* 0x000fc400000010ff */
[----:B------:R-:W-:Y:S02]  /*8250*/  F2FP.BF16.F32.PACK_AB R70, R70, R72 ;  /* 0x000000484646723e */ /* 0x000fe400000010ff */
[----:B0-----:R-:W-:Y:S02]  /*8260*/  F2FP.BF16.F32.PACK_AB R68, R76, R75 ;  /* 0x0000004b4c44723e */ /* 0x001fe400000010ff */
[----:B------:R-:W-:Y:S01]  /*8270*/  F2FP.BF16.F32.PACK_AB R71, R71, R67 ;  /* 0x000000434747723e */ /* 0x000fe200000010ff */
        /* <DEDUP_REMOVED lines=51> */
[----:B--2---:R-:W-:Y:S04]  /*85b0*/  STS.U16 [R236+UR6+0xb300], R202 ;  /* 0x00b300caec007988 */ /* 0x004fe80008000406 */
[----:B------:R-:W-:Y:S04]  /*85c0*/  STS.U16 [R236+UR6+0xb400], R204 ;  /* 0x00b400ccec007988 */ /* 0x000fe80008000406 */
[----:B------:R-:W-:Y:S04]  /*85d0*/  STS.U16 [R236+UR6+0xb500], R206 ;  /* 0x00b500ceec007988 */ /* 0x000fe80008000406 */
[----:B-----5:R-:W-:Y:S04]  /*85e0*/  STS.U16 [R236+UR6+0xb600], R208 ;  /* 0x00b600d0ec007988 */ /* 0x020fe80008000406 */
        /* <DEDUP_REMOVED lines=9> */
[----:B------:R-:W-:Y:S01]  /*8680*/  STSM.16.M88.4 [R225+0xc000], R68 ;  /* 0x00c00044e1007844 */ /* 0x000fe20000000200 */
[----:B------:R-:W-:Y:S01]  /*8690*/  BAR.SYNC.DEFER_BLOCKING 0x0 ;  /* 0x0000000000007b1d */ /* 0x000fe20000010000 */
[----:B------:R-:W-:Y:S01]  /*86a0*/  LOP3.LUT R226, R226, 0x10, R237, 0x78, !PT ;  /* 0x00000010e2e27812 */ /* 0x000fe200078e78ed */
[----:B0-----:R-:W-:Y:S01]  /*86b0*/  FADD R177, -R185, R65 ;  /* 0x00000041b9b17221 */ /* 0x001fe20000000100 */
[----:B-1----:R-:W-:Y:S01]  /*86c0*/  FADD R176, -R184, R66 ;  /* 0x00000042b8b07221 */ /* 0x002fe20000000100 */
[----:B------:R-:W-:-:S02]  /*86d0*/  FADD R3, -R183, R3 ;  /* 0x00000003b7037221 */ /* 0x000fc40000000100 */
[----:B------:R-:W-:Y:S01]  /*86e0*/  FMUL R177, R177, 1.4426950216293334961 ;  /* 0x3fb8aa3bb1b17820 */ /* 0x000fe20000400000 */
[----:B------:R-:W-:Y:S01]  /*86f0*/  FMUL R176, R176, 1.4426950216293334961 ;  /* 0x3fb8aa3bb0b07820 */ /* 0x000fe20000400000 */
[----:B------:R-:W-:Y:S01]  /*8700*/  FMUL R3, R3, 1.4426950216293334961 ;  /* 0x3fb8aa3b03037820 */ /* 0x000fe20000400000 */
[----:B------:R-:W-:Y:S04]  /*8710*/  LDSM.16.M88.4 R100, [R226+UR6+0xc000] ;  /* 0x00c00006e264783b */ /* 0x000fe80008000200 */
[----:B------:R-:W0:Y:S04]  /*8720*/  LDSM.16.M88.4 R72, [R64+0xb000] ;  /* 0x00b000004048783b */ /* 0x000e280000000200 */
[----:B------:R-:W1:Y:S04]  /*8730*/  LDSM.16.M88.4 R68, [R226+UR6+0xc200] ;  /* 0x00c20006e244783b */ /* 0x000e680008000200 */
[----:B------:R-:W-:Y:S04]  /*8740*/  LDSM.16.M88.4 R96, [R64+0x8000] ;  /* 0x008000004060783b */ /* 0x000fe80000000200 */
[----:B------:R-:W-:Y:S04]  /*8750*/  LDSM.16.M88.4 R92, [R64+0x8800] ;  /* 0x00880000405c783b */ /* 0x000fe80000000200 */
[----:B------:R-:W-:Y:S04]  /*8760*/  LDSM.16.M88.4 R88, [R64+0x9000] ;  /* 0x009000004058783b */ /* 0x000fe80000000200 */
[----:B------:R-:W-:Y:S04]  /*8770*/  LDSM.16.M88.4 R84, [R64+0x9800] ;  /* 0x009800004054783b */ /* 0x000fe80000000200 */
[----:B------:R-:W-:Y:S04]  /*8780*/  LDSM.16.M88.4 R80, [R64+0xa000] ;  /* 0x00a000004050783b */ /* 0x000fe80000000200 */
[----:B------:R-:W-:Y:S04]  /*8790*/  LDSM.16.M88.4 R76, [R64+0xa800] ;  /* 0x00a80000404c783b */ /* 0x000fe80000000200 */
[----:B------:R-:W2:Y:S01]  /*87a0*/  LDSM.16.M88.4 R64, [R64+0xb800] ;  /* 0x00b800004040783b */ /* 0x000ea20000000200 */
[----:B------:R-:W3:Y:S08]  /*87b0*/  MUFU.EX2 R177, R177 ;  /* 0x000000b100b17308 */ /* 0x000ef00000000800 */
[----:B------:R-:W4:Y:S08]  /*87c0*/  MUFU.EX2 R176, R176 ;  /* 0x000000b000b07308 */ /* 0x000f300000000800 */
[----:B------:R-:W5:Y:S01]  /*87d0*/  MUFU.EX2 R3, R3 ;  /* 0x0000000300037308 */ /* 0x000f620000000800 */
[C---:B---3--:R-:W-:Y:S01]  /*87e0*/  FMUL R168, R177.reuse, R168 ;  /* 0x000000a8b1a87220 */ /* 0x048fe20000400000 */
[C---:B------:R-:W-:Y:S01]  /*87f0*/  FMUL R169, R177.reuse, R169 ;  /* 0x000000a9b1a97220 */ /* 0x040fe20000400000 */
[----:B------:R-:W-:Y:S01]  /*8800*/  UIADD3 UR4, UP0, UR4, 0x10, URZ ;  /* 0x0000001004047890 */ /* 0x000fe2000ff1e03f */
[C---:B------:R-:W-:Y:S01]  /*8810*/  FMUL R56, R177.reuse, R56 ;  /* 0x00000038b1387220 */ /* 0x040fe20000400000 */
[----:B------:R-:W-:Y:S01]  /*8820*/  FMUL R57, R177, R57 ;  /* 0x00000039b1397220 */ /* 0x000fe20000400000 */
[C---:B----4-:R-:W-:Y:S01]  /*8830*/  FMUL R170, R176.reuse, R170 ;  /* 0x000000aab0aa7220 */ /* 0x050fe20000400000 */
[C---:B------:R-:W-:Y:S01]  /*8840*/  FMUL R171, R176.reuse, R171 ;  /* 0x000000abb0ab7220 */ /* 0x040fe20000400000 */
[C---:B------:R-:W-:Y:S01]  /*8850*/  FMUL R58, R176.reuse, R58 ;  /* 0x0000003ab03a7220 */ /* 0x040fe20000400000 */
[----:B------:R-:W-:Y:S01]  /*8860*/  FMUL R59, R176, R59 ;  /* 0x0000003bb03b7220 */ /* 0x000fe20000400000 */
[C---:B-----5:R-:W-:Y:S01]  /*8870*/  FMUL R152, R3.reuse, R152 ;  /* 0x0000009803987220 */ /* 0x060fe20000400000 */
[C---:B------:R-:W-:Y:S01]  /*8880*/  FMUL R153, R3.reuse, R153 ;  /* 0x0000009903997220 */ /* 0x040fe20000400000 */
[C---:B------:R-:W-:Y:S01]  /*8890*/  FMUL R164, R3.reuse, R164 ;  /* 0x000000a403a47220 */ /* 0x040fe20000400000 */
[----:B------:R-:W-:Y:S01]  /*88a0*/  FMUL R165, R3, R165 ;  /* 0x000000a503a57220 */ /* 0x000fe20000400000 */
[----:B------:R-:W-:Y:S01]  /*88b0*/  UIADD3.X UR5, URZ, UR5, URZ, UP0, !UPT ;  /* 0x000000053f057290 */ /* 0x000fe200087fe43f */
[-C--:B0-----:R-:W-:Y:S06]  /*88c0*/  HMMA.16816.F32.BF16 R168, R100, R72.reuse, R168 ;  /* 0x0000004864a8723c */ /* 0x081fec00000418a8 */
[----:B-1----:R-:W-:Y:S01]  /*88d0*/  HMMA.16816.F32.BF16 R152, R68, R72, R152 ;  /* 0x000000484498723c */ /* 0x002fe20000041898 */
[----:B------:R-:W0:Y:S01]  /*88e0*/  LDC R73, c[0x0][0x264] ;  /* 0x00009900ff497b82 */ /* 0x000e220000000800 */
[----:B------:R-:W-:-:S04]  /*88f0*/  ISETP.LE.U32.AND P2, PT, R252, UR4, PT ;  /* 0x00000004fc007c0c */ /* 0x000fc8000bf43070 */
[-C--:B--2---:R-:W-:Y:S03]  /*8900*/  HMMA.16816.F32.BF16 R56, R100, R64.reuse, R56 ;  /* 0x000000406438723c */ /* 0x084fe60000041838 */
[----:B------:R-:W1:Y:S03]  /*8910*/  LDC R72, c[0x0][0x254] ;  /* 0x00009500ff487b82 */ /* 0x000e660000000800 */
[----:B------:R-:W-:Y:S07]  /*8920*/  HMMA.16816.F32.BF16 R164, R68, R64, R164 ;  /* 0x0000004044a4723c */ /* 0x000fee00000418a4 */
[----:B------:R-:W-:-:S05]  /*8930*/  IMAD.U32 R64, RZ, RZ, UR5 ;  /* 0x00000005ff407e24 */ /* 0x000fca000f8e00ff */
[----:B------:R-:W-:Y:S01]  /*8940*/  ISETP.GE.U32.AND.EX P2, PT, R64, RZ, PT, P2 ;  /* 0x000000ff4000720c */ /* 0x000fe20003f46120 */
        /* <DEDUP_REMOVED lines=84> */
[----:B------:R-:W-:Y:S01]  /*8e90*/  HMMA.16816.F32.BF16 R12, R100, R96, R12 ;  /* 0x00000060640c723c */ /* 0x000fe2000004180c */
[----:B------:R-:W-:Y:S01]  /*8ea0*/  FFMA R229, R3, R229, R215 ;  /* 0x000000e503e57223 */ /* 0x000fe200000000d7 */
[----:B------:R-:W-:Y:S01]  /*8eb0*/  FFMA R231, R177, R231, R227 ;  /* 0x000000e7b1e77223 */ /* 0x000fe200000000e3 */
[----:B------:R-:W-:-:S03]  /*8ec0*/  FFMA R230, R176, R230, R193 ;  /* 0x000000e6b0e67223 */ /* 0x000fc600000000c1 */
[----:B------:R-:W-:Y:S01]  /*8ed0*/  HMMA.16816.F32.BF16 R16, R100, R98, R16 ;  /* 0x000000626410723c */ /* 0x000fe20000041810 */
[----:B0-----:R-:W-:Y:S01]  /*8ee0*/  LEA R0, R73, R0, 0x4 ;  /* 0x0000000049007211 */ /* 0x001fe200078e20ff */
[----:B-1----:R-:W-:Y:S01]  /*8ef0*/  IMAD R2, R72, 0x10, R2 ;  /* 0x0000001048027824 */ /* 0x002fe200078e0202 */
[----:B------:R-:W-:-:S03]  /*8f00*/  MOV R3, R183 ;  /* 0x000000b700037202 */ /* 0x000fc60000000f00 */
[----:B------:R-:W-:Y:S01]  /*8f10*/  HMMA.16816.F32.BF16 R20, R100, R92, R20 ;  /* 0x0000005c6414723c */ /* 0x000fe20000041814 */
[----:B------:R-:W-:Y:S02]  /*8f20*/  IMAD.MOV.U32 R65, RZ, RZ, R185 ;  /* 0x000000ffff417224 */ /* 0x000fe400078e00b9 */
[----:B------:R-:W-:-:S03]  /*8f30*/  IMAD.MOV.U32 R215, RZ, RZ, R182 ;  /* 0x000000ffffd77224 */ /* 0x000fc600078e00b6 */
[C---:B------:R-:W-:Y:S06]  /*8f40*/  HMMA.16816.F32.BF16 R24, R100.reuse, R94, R24 ;  /* 0x0000005e6418723c */ /* 0x040fec0000041818 */
        /* <DEDUP_REMOVED lines=9> */
[----:B------:R-:W-:Y:S06]  /*8fe0*/  HMMA.16816.F32.BF16 R60, R100, R66, R60 ;  /* 0x00000042643c723c */ /* 0x000fec000004183c */
        /* <DEDUP_REMOVED lines=13> */
[----:B------:R-:W-:Y:S07]  /*90c0*/  HMMA.16816.F32.BF16 R160, R68, R66, R160 ;  /* 0x0000004244a0723c */ /* 0x000fee00000418a0 */
[----:B------:R-:W-:Y:S01]  /*90d0*/  IMAD.MOV.U32 R66, RZ, RZ, R184 ;  /* 0x000000ffff427224 */ /* 0x000fe200078e00b8 */
[----:B------:R-:W-:-:S01]  /*90e0*/  NOP ;  /* 0x0000000000007918 */ /* 0x000fc20000000000 */
[----:B------:R-:W-:-:S15]  /*90f0*/  @!P2 BRA `(.L_x_1) ;  /* 0xffffffbc0040a947 */ /* 0x000fde000383ffff */
.L_x_0:
[----:B------:R-:W2:Y:S01]  /*9100*/  LDL.LU R213, [R1+0x378] ;  /* 0x0003780001d57983 */ /* 0x000ea20000300800 */
[C---:B------:R-:W-:Y:S01]  /*9110*/  FMUL R103, R230.reuse, 8388608 ;  /* 0x4b000000e6677820 */ /* 0x040fe20000400000 */
[----:B------:R-:W-:Y:S01]  /*9120*/  FSETP.GEU.AND P3, PT, R230, 1.175494350822287508e-38, PT ;  /* 0x00800000e600780b */ /* 0x000fe20003f6e000 */
[C---:B------:R-:W-:Y:S01]  /*9130*/  FMUL R102, R228.reuse, 8388608 ;  /* 0x4b000000e4667820 */ /* 0x040fe20000400000 */
[----:B------:R-:W0:Y:S01]  /*9140*/  S2R R4, SR_TID.X ;  /* 0x0000000000047919 */ /* 0x000e220000002100 */
[C---:B------:R-:W-:Y:S01]  /*9150*/  FSETP.GT.AND P1, PT, |R228|.reuse, 8.50705917302346158658e+37, PT ;  /* 0x7e800000e400780b */ /* 0x040fe20003f24200 */
[----:B------:R-:W-:Y:S01]  /*9160*/  IMAD.MOV.U32 R69, RZ, RZ, R114 ;  /* 0x000000ffff457224 */ /* 0x000fe200078e0072 */
[----:B------:R-:W-:Y:S01]  /*9170*/  FSEL R103, R103, R230, !P3 ;  /* 0x000000e667677208 */ /* 0x000fe20005800000 */
[----:B------:R-:W-:Y:S01]  /*9180*/  IMAD.MOV.U32 R91, RZ, RZ, R116 ;  /* 0x000000ffff5b7224 */ /* 0x000fe200078e0074 */
[----:B------:R-:W-:Y:S01]  /*9190*/  FSEL R208, RZ, -23, P3 ;  /* 0xc1b80000ffd07808 */ /* 0x000fe20001800000 */
[----:B------:R-:W-:Y:S01]  /*91a0*/  IMAD.MOV.U32 R114, RZ, RZ, R118 ;  /* 0x000000ffff727224 */ /* 0x000fe200078e0076 */
[C---:B------:R-:W-:Y:S01]  /*91b0*/  FSETP.GEU.AND P3, PT, |R228|.reuse, 1.175494350822287508e-38, PT ;  /* 0x00800000e400780b */ /* 0x040fe20003f6e200 */
[----:B------:R-:W-:Y:S01]  /*91c0*/  IMAD.MOV.U32 R66, RZ, RZ, R106 ;  /* 0x000000ffff427224 */ /* 0x000fe200078e006a */
[----:B------:R-:W-:Y:S01]  /*91d0*/  FSETP.GEU.AND P5, PT, R228, 1.175494350822287508e-38, PT ;  /* 0x00800000e400780b */ /* 0x000fe20003fae000 */
[----:B------:R-:W-:Y:S01]  /*91e0*/  IMAD.MOV.U32 R67, RZ, RZ, R107 ;  /* 0x000000ffff437224 */ /* 0x000fe200078e006b */
[----:B------:R-:W-:Y:S01]  /*91f0*/  MOV R7, R104 ;  /* 0x0000006800077202 */ /* 0x000fe20000000f00 */
[C---:B------:R-:W-:Y:S01]  /*9200*/  FMUL R104, R231.reuse, 8388608 ;  /* 0x4b000000e7687820 */ /* 0x040fe20000400000 */
[----:B------:R-:W-:Y:S01]  /*9210*/  MOV R116, R122 ;  /* 0x0000007a00747202 */ /* 0x000fe20000000f00 */
[----:B------:R-:W-:Y:S01]  /*9220*/  IMAD.MOV.U32 R68, RZ, RZ, R111 ;  /* 0x000000ffff447224 */ /* 0x000fe200078e006f */
[----:B------:R-:W-:Y:S01]  /*9230*/  FSEL R102, R102, R228, !P5 ;  /* 0x000000e466667208 */ /* 0x000fe20006800000 */
[----:B------:R-:W-:Y:S01]  /*9240*/  IMAD.MOV.U32 R70, RZ, RZ, R115 ;  /* 0x000000ffff467224 */ /* 0x000fe200078e0073 */
[----:B------:R-:W-:Y:S01]  /*9250*/  FSETP.GEU.AND P2, PT, R231, 1.175494350822287508e-38, PT ;  /* 0x00800000e700780b */ /* 0x000fe20003f4e000 */
[----:B------:R-:W-:-:S02]  /*9260*/  IMAD.MOV.U32 R118, RZ, RZ, R123 ;  /* 0x000000ffff767224 */ /* 0x000fc400078e007b */
[----:B------:R-:W-:Y:S01]  /*9270*/  @P1 FMUL R228, R228, 0.25 ;  /* 0x3e800000e4e41820 */ /* 0x000fe20000400000 */
[----:B------:R-:W-:Y:S01]  /*9280*/  @P1 FMUL R163, R163, 0.25 ;  /* 0x3e800000a3a31820 */ /* 0x000fe20000400000 */
[----:B------:R-:W-:Y:S01]  /*9290*/  FSEL R104, R104, R231, !P2 ;  /* 0x000000e768687208 */ /* 0x000fe20005000000 */
[----:B------:R-:W-:Y:S01]  /*92a0*/  @P1 FMUL R162, R162, 0.25 ;  /* 0x3e800000a2a21820 */ /* 0x000fe20000400000 */
[----:B------:R-:W-:Y:S01]  /*92b0*/  FSEL R209, RZ, -23, P2 ;  /* 0xc1b80000ffd17808 */ /* 0x000fe20001000000 */
[----:B------:R-:W-:Y:S01]  /*92c0*/  @P1 FMUL R167, R167, 0.25 ;  /* 0x3e800000a7a71820 */ /* 0x000fe20000400000 */
        /* <DEDUP_REMOVED lines=29> */
[----:B------:R-:W-:Y:S01]  /*94a0*/  @!P3 FMUL R228, R228, 16777216 ;  /* 0x4b800000e4e4b820 */ /* 0x000fe20000400000 */
[----:B------:R-:W-:Y:S01]  /*94b0*/  FSETP.GT.AND P2, PT, |R229|, 8.50705917302346158658e+37, PT ;  /* 0x7e800000e500780b */ /* 0x000fe20003f44200 */
[----:B------:R-:W-:Y:S01]  /*94c0*/  @!P3 FMUL R163, R163, 16777216 ;  /* 0x4b800000a3a3b820 */ /* 0x000fe20000400000 */
        /* <DEDUP_REMOVED lines=15> */
[----:B------:R-:W1:Y:S01]  /*95c0*/  MUFU.RCP R123, R228 ;  /* 0x000000e4007b7308 */ /* 0x000e620000001000 */
        /* <DEDUP_REMOVED lines=16> */
[C---:B------:R-:W-:Y:S01]  /*96d0*/  FSETP.GEU.AND P3, PT, |R229|.reuse, 1.175494350822287508e-38, PT ;  /* 0x00800000e500780b */ /* 0x040fe20003f6e200 */
[----:B------:R-:W-:Y:S01]  /*96e0*/  FMUL R101, R229, 8388608 ;  /* 0x4b000000e5657820 */ /* 0x000fe20000400000 */
[----:B0-----:R-:W-:Y:S01]  /*96f0*/  LOP3.LUT R4, R4, 0x7f, RZ, 0xc0, !PT ;  /* 0x0000007f04047812 */ /* 0x001fe200078ec0ff */
[----:B------:R-:W-:Y:S01]  /*9700*/  IMAD.SHL.U32 R0, R237, 0x800, RZ ;  /* 0x00000800ed007824 */ /* 0x000fe200078e00ff */
[----:B------:R-:W-:Y:S01]  /*9710*/  FSETP.GEU.AND P4, PT, R229, 1.175494350822287508e-38, PT ;  /* 0x00800000e500780b */ /* 0x000fe20003f8e000 */
[----:B------:R-:W-:Y:S01]  /*9720*/  IMAD.MOV.U32 R5, RZ, RZ, R34 ;  /* 0x000000ffff057224 */ /* 0x000fe200078e0022 */
[----:B------:R-:W-:Y:S01]  /*9730*/  ISETP.GE.U32.AND P0, PT, R4, 0x20, PT ;  /* 0x000000200400780c */ /* 0x000fe20003f06070 */
[----:B------:R-:W-:Y:S01]  /*9740*/  IMAD.MOV.U32 R34, RZ, RZ, R9 ;  /* 0x000000ffff227224 */ /* 0x000fe200078e0009 */
[----:B------:R-:W-:Y:S01]  /*9750*/  MOV R4, R31 ;  /* 0x0000001f00047202 */ /* 0x000fe20000000f00 */
[----:B------:R-:W-:Y:S01]  /*9760*/  IMAD.MOV.U32 R31, RZ, RZ, R8 ;  /* 0x000000ffff1f7224 */ /* 0x000fe200078e0008 */
[----:B------:R-:W-:Y:S01]  /*9770*/  FSEL R101, R101, R229, !P4 ;  /* 0x000000e565657208 */ /* 0x000fe20006000000 */
[----:B------:R-:W-:Y:S01]  /*9780*/  @P2 FMUL R229, R229, 0.25 ;  /* 0x3e800000e5e52820 */ /* 0x000fe20000400000 */
[C---:B------:R-:W-:Y:S01]  /*9790*/  LOP3.LUT R3, R237.reuse, 0x3f, RZ, 0xc0, !PT ;  /* 0x0000003fed037812 */ /* 0x040fe200078ec0ff */
[----:B------:R-:W-:Y:S01]  /*97a0*/  IMAD.MOV.U32 R8, RZ, RZ, R105 ;  /* 0x000000ffff087224 */ /* 0x000fe200078e0069 */
[----:B------:R-:W-:Y:S01]  /*97b0*/  LOP3.LUT R2, R0, 0x3000, RZ, 0xc0, !PT ;  /* 0x0000300000027812 */ /* 0x000fe200078ec0ff */
[----:B------:R-:W-:Y:S01]  /*97c0*/  IMAD.MOV.U32 R88, RZ, RZ, R109 ;  /* 0x000000ffff587224 */ /* 0x000fe200078e006d */
[----:B------:R-:W-:Y:S01]  /*97d0*/  MOV R9, R108 ;  /* 0x0000006c00097202 */ /* 0x000fe20000000f00 */
[----:B------:R-:W-:Y:S01]  /*97e0*/  IMAD.MOV.U32 R89, RZ, RZ, R112 ;  /* 0x000000ffff597224 */ /* 0x000fe200078e0070 */
[----:B------:R-:W-:Y:S01]  /*97f0*/  MOV R90, R113 ;  /* 0x00000071005a7202 */ /* 0x000fe20000000f00 */
[----:B------:R-:W-:Y:S01]  /*9800*/  IMAD.MOV.U32 R93, RZ, RZ, R120 ;  /* 0x000000ffff5d7224 */ /* 0x000fe200078e0078 */
[----:B------:R-:W-:Y:S01]  /*9810*/  MOV R92, R117 ;  /* 0x00000075005c7202 */ /* 0x000fe20000000f00 */
[----:B------:R-:W-:Y:S01]  /*9820*/  IMAD.MOV.U32 R96, RZ, RZ, R121 ;  /* 0x000000ffff607224 */ /* 0x000fe200078e0079 */
[----:B------:R-:W-:Y:S01]  /*9830*/  LOP3.LUT R0, R237, 0x40, RZ, 0xc0, !PT ;  /* 0x00000040ed007812 */ /* 0x000fe200078ec0ff */
[----:B------:R-:W-:-:S02]  /*9840*/  IMAD.MOV.U32 R176, RZ, RZ, R124 ;  /* 0x000000ffffb07224 */ /* 0x000fc400078e007c */
[----:B------:R-:W-:Y:S01]  /*9850*/  @!P3 FMUL R229, R229, 16777216 ;  /* 0x4b800000e5e5b820 */ /* 0x000fe20000400000 */
[----:B------:R-:W-:Y:S02]  /*9860*/  IMAD.MOV.U32 R177, RZ, RZ, R125 ;  /* 0x000000ffffb17224 */ /* 0x000fe400078e007d */
[----:B------:R-:W-:Y:S01]  /*9870*/  @P2 FMUL R161, R161, 0.25 ;  /* 0x3e800000a1a12820 */ /* 0x000fe20000400000 */
[----:B------:R-:W-:Y:S02]  /*9880*/  IMAD R3, R3, 0x10, R2 ;  /* 0x0000001003037824 */ /* 0x000fe400078e0202 */
        /* <DEDUP_REMOVED lines=31> */
[----:B------:R-:W-:Y:S01]  /*9a80*/  SHF.R.U32.HI R0, RZ, 0x1, R0 ;  /* 0x00000001ff007819 */ /* 0x000fe20000011600 */
[----:B-1----:R-:W-:Y:S01]  /*9a90*/  FMUL R107, R123, R135 ;  /* 0x000000877b6b7220 */ /* 0x002fe20000400000 */
[----:B------:R-:W-:Y:S01]  /*9aa0*/  FSETP.GT.AND P1, PT, |R230|, 8.50705917302346158658e+37, PT ;  /* 0x7e800000e600780b */ /* 0x000fe20003f24200 */
[----:B------:R-:W0:Y:S01]  /*9ab0*/  MUFU.RCP R135, R229 ;  /* 0x000000e500877308 */ /* 0x000e220000001000 */
        /* <DEDUP_REMOVED lines=32> */
[----:B------:R-:W-:Y:S01]  /*9cc0*/  FSETP.GT.AND P2, PT, |R231|, 8.50705917302346158658e+37, PT ;  /* 0x7e800000e700780b */ /* 0x000fe20003f44200 */
[----:B------:R-:W-:Y:S01]  /*9cd0*/  IMAD.SHL.U32 R2, R237, 0x10, RZ ;  /* 0x00000010ed027824 */ /* 0x000fe200078e00ff */
[----:B------:R-:W-:Y:S01]  /*9ce0*/  LOP3.LUT R0, R3, R0, RZ, 0x3c, !PT ;  /* 0x0000000003007212 */ /* 0x000fe200078e3cff */
[----:B------:R-:W-:Y:S01]  /*9cf0*/  VIADD R108, R103, 0xc0cafb0d ;  /* 0xc0cafb0d676c7836 */ /* 0x000fe20000000000 */
[----:B------:R-:W-:Y:S01]  /*9d00*/  FSETP.GEU.AND P3, PT, |R230|, 1.175494350822287508e-38, PT ;  /* 0x00800000e600780b */ /* 0x000fe20003f6e200 */
[----:B------:R-:W-:Y:S01]  /*9d10*/  VIADD R106, R101, 0xc0cafb0d ;  /* 0xc0cafb0d656a7836 */ /* 0x000fe20000000000 */
[----:B------:R-:W-:Y:S01]  /*9d20*/  SHF.L.U32 R3, R237, 0x5, RZ ;  /* 0x00000005ed037819 */ /* 0x000fe200000006ff */
[----:B------:R-:W-:Y:S01]  /*9d30*/  VIADD R105, R102, 0xc0cafb0d ;  /* 0xc0cafb0d66697836 */ /* 0x000fe20000000000 */
[----:B------:R-:W-:Y:S01]  /*9d40*/  FSEL R207, RZ, -23, P4 ;  /* 0xc1b80000ffcf7808 */ /* 0x000fe20002000000 */
[----:B------:R-:W-:Y:S01]  /*9d50*/  IMAD.MOV.U32 R6, RZ, RZ, R46 ;  /* 0x000000ffff067224 */ /* 0x000fe200078e002e */
[----:B------:R-:W-:Y:S01]  /*9d60*/  IADD3 R121, R104, -0x3f3504f3, RZ ;  /* 0xc0cafb0d68797810 */ /* 0x000fe20007ffe0ff */
[----:B------:R-:W-:Y:S01]  /*9d70*/  IMAD.MOV.U32 R97, RZ, RZ, R47 ;  /* 0x000000ffff617224 */ /* 0x000fe200078e002f */
[----:B------:R-:W-:Y:S01]  /*9d80*/  FSETP.GEU.AND P4, PT, |R231|, 1.175494350822287508e-38, PT ;  /* 0x00800000e700780b */ /* 0x000fe20003f8e200 */
[----:B------:R-:W-:Y:S01]  /*9d90*/  IMAD.MOV.U32 R86, RZ, RZ, R55 ;  /* 0x000000ffff567224 */ /* 0x000fe200078e0037 */
[----:B------:R-:W-:Y:S01]  /*9da0*/  LOP3.LUT R204, R237, 0x18, RZ, 0xc0, !PT ;  /* 0x00000018edcc7812 */ /* 0x000fe200078ec0ff */
[----:B------:R-:W-:Y:S01]  /*9db0*/  @P1 FMUL R230, R230, 0.25 ;  /* 0x3e800000e6e61820 */ /* 0x000fe20000400000 */
[----:B------:R-:W-:Y:S01]  /*9dc0*/  LOP3.LUT R3, R3, 0xc60, RZ, 0xc0, !PT ;  /* 0x00000c6003037812 */ /* 0x000fe200078ec0ff */
[----:B------:R-:W-:Y:S01]  /*9dd0*/  IMAD.MOV.U32 R47, RZ, RZ, R53 ;  /* 0x000000ffff2f7224 */ /* 0x000fe200078e0035 */
[----:B------:R-:W-:Y:S01]  /*9de0*/  LOP3.LUT R2, R2, 0x70, RZ, 0xc0, !PT ;  /* 0x0000007002027812 */ /* 0x000fe200078ec0ff */
[----:B------:R-:W-:Y:S01]  /*9df0*/  @P2 FMUL R231, R231, 0.25 ;  /* 0x3e800000e7e72820 */ /* 0x000fe20000400000 */
[----:B------:R-:W-:Y:S01]  /*9e00*/  LOP3.LUT R121, R121, 0xff800000, RZ, 0xc0, !PT ;  /* 0xff80000079797812 */ /* 0x000fe200078ec0ff */
[----:B------:R-:W-:Y:S01]  /*9e10*/  IMAD R98, R204, 0x200, R3 ;  /* 0x00000200cc627824 */ /* 0x000fe200078e0203 */
[----:B------:R-:W-:Y:S01]  /*9e20*/  LOP3.LUT R108, R108, 0xff800000, RZ, 0xc0, !PT ;  /* 0xff8000006c6c7812 */ /* 0x000fe200078ec0ff */
[----:B------:R-:W-:Y:S01]  /*9e30*/  VIADD R55, R2, UR6 ;  /* 0x0000000602377c36 */ /* 0x000fe20008000000 */
[----:B------:R-:W-:Y:S01]  /*9e40*/  LOP3.LUT R106, R106, 0xff800000, RZ, 0xc0, !PT ;  /* 0xff8000006a6a7812 */ /* 0x000fe200078ec0ff */
[----:B------:R-:W-:Y:S01]  /*9e50*/  @!P3 FMUL R230, R230, 16777216 ;  /* 0x4b800000e6e6b820 */ /* 0x000fe20000400000 */
[----:B------:R-:W-:Y:S01]  /*9e60*/  LOP3.LUT R105, R105, 0xff800000, RZ, 0xc0, !PT ;  /* 0xff80000069697812 */ /* 0x000fe200078ec0ff */
[----:B------:R-:W-:Y:S01]  /*9e70*/  IMAD.MOV.U32 R94, RZ, RZ, R51 ;  /* 0x000000ffff5e7224 */ /* 0x000fe200078e0033 */
[----:B------:R-:W-:Y:S01]  /*9e80*/  MOV R46, R52 ;  /* 0x00000034002e7202 */ /* 0x000fe20000000f00 */
[----:B0-----:R-:W-:Y:S01]  /*9e90*/  FMUL R80, R135, R140 ;  /* 0x0000008c87507220 */ /* 0x001fe20000400000 */
[----:B------:R-:W-:Y:S01]  /*9ea0*/  FSEL R206, RZ, -23, P5 ;  /* 0xc1b80000ffce7808 */ /* 0x000fe20002800000 */
[----:B------:R-:W-:Y:S01]  /*9eb0*/  IMAD.MOV.U32 R87, RZ, RZ, R54 ;  /* 0x000000ffff577224 */ /* 0x000fe200078e0036 */
[----:B------:R-:W-:Y:S01]  /*9ec0*/  I2FP.F32.S32 R2, R121 ;  /* 0x0000007900027245 */ /* 0x000fe20000201400 */
[----:B------:R-:W-:Y:S01]  /*9ed0*/  IMAD.MOV.U32 R51, RZ, RZ, R57 ;  /* 0x000000ffff337224 */ /* 0x000fe200078e0039 */
[----:B------:R-:W-:Y:S01]  /*9ee0*/  I2FP.F32.S32 R3, R108 ;  /* 0x0000006c00037245 */ /* 0x000fe20000201400 */
[----:B------:R-:W-:Y:S01]  /*9ef0*/  IMAD.MOV.U32 R84, RZ, RZ, R58 ;  /* 0x000000ffff547224 */ /* 0x000fe200078e003a */
[----:B------:R-:W-:Y:S01]  /*9f00*/  I2FP.F32.S32 R52, R106 ;  /* 0x0000006a00347245 */ /* 0x000fe20000201400 */
[----:B------:R-:W-:Y:S01]  /*9f10*/  IMAD.MOV.U32 R85, RZ, RZ, R59 ;  /* 0x000000ffff557224 */ /* 0x000fe200078e003b */
[----:B------:R-:W-:Y:S01]  /*9f20*/  I2FP.F32.S32 R53, R105 ;  /* 0x0000006900357245 */ /* 0x000fe20000201400 */
[----:B------:R-:W-:Y:S01]  /*9f30*/  IMAD.MOV.U32 R100, RZ, RZ, R61 ;  /* 0x000000ffff647224 */ /* 0x000fe200078e003d */
[----:B------:R-:W-:Y:S01]  /*9f40*/  MOV R95, R50 ;  /* 0x00000032005f7202 */ /* 0x000fe20000000f00 */
[----:B------:R-:W-:Y:S01]  /*9f50*/  IMAD.MOV.U32 R83, RZ, RZ, R62 ;  /* 0x000000ffff537224 */ /* 0x000fe200078e003e */
[----:B------:R-:W-:Y:S01]  /*9f60*/  MOV R50, R56 ;  /* 0x0000003800327202 */ /* 0x000fe20000000f00 */
[----:B------:R-:W-:Y:S01]  /*9f70*/  IMAD.MOV.U32 R82, RZ, RZ, R63 ;  /* 0x000000ffff527224 */ /* 0x000fe200078e003f */
[----:B------:R-:W-:Y:S01]  /*9f80*/  MOV R99, R60 ;  /* 0x0000003c00637202 */ /* 0x000fe20000000f00 */
[----:B------:R-:W-:Y:S01]  /*9f90*/  FFMA.FTZ R209, R2, 1.1920928955078125e-07, R209 ;  /* 0x3400000002d17823 */ /* 0x000fe200000100d1 */
[----:B------:R-:W-:Y:S01]  /*9fa0*/  LEA.HI R204, R204, R55, RZ, 0x1f ;  /* 0x00000037cccc7211 */ /* 0x000fe200078ff8ff */
[----:B------:R-:W-:Y:S01]  /*9fb0*/  FFMA.FTZ R208, R3, 1.1920928955078125e-07, R208 ;  /* 0x3400000003d07823 */ /* 0x000fe200000100d0 */
[----:B------:R-:W-:Y:S01]  /*9fc0*/  FFMA.FTZ R207, R52, 1.1920928955078125e-07, R207 ;  /* 0x3400000034cf7823 */ /* 0x000fe200000100cf */
[----:B------:R-:W-:Y:S01]  /*9fd0*/  FFMA.FTZ R206, R53, 1.1920928955078125e-07, R206 ;  /* 0x3400000035ce7823 */ /* 0x000fe200000100ce */
[C---:B------:R-:W-:Y:S01]  /*9fe0*/  FMUL R113, R123.reuse, R126 ;  /* 0x0000007e7b717220 */ /* 0x040fe20000400000 */
[----:B------:R-:W-:Y:S01]  /*9ff0*/  FMUL R115, R123, R119 ;  /* 0x000000777b737220 */ /* 0x000fe20000400000 */
[----:B------:R-:W-:Y:S01]  /*a000*/  FMUL R140, R135, R7 ;  /* 0x00000007878c7220 */ /* 0x000fe20000400000 */
[----:B------:R-:W-:Y:S01]  /*a010*/  @!P4 FMUL R231, R231, 16777216 ;  /* 0x4b800000e7e7c820 */ /* 0x000fe20000400000 */
        /* <DEDUP_REMOVED lines=28> */
[----:B------:R-:W0:Y:S01]  /*a1e0*/  MUFU.RCP R7, R230 ;  /* 0x000000e600077308 */ /* 0x000e220000001000 */
        /* <DEDUP_REMOVED lines=31> */
[----:B------:R-:W-:Y:S01]  /*a3e0*/  @P1 FMUL R39, R39, 0.25 ;  /* 0x3e80000027271820 */ /* 0x000fe20000400000 */
[----:B------:R-:W1:Y:S01]  /*a3f0*/  MUFU.RCP R135, R231 ;  /* 0x000000e700877308 */ /* 0x000e620000001000 */
        /* <DEDUP_REMOVED lines=37> */
[----:B------:R-:W-:Y:S01]  /*a650*/  @!P3 FMUL R35, R35, 16777216 ;  /* 0x4b8000002323b820 */ /* 0x000fe20000400000 */
[----:B------:R-:W-:Y:S01]  /*a660*/  @P2 FMUL R32, R32, 0.25 ;  /* 0x3e80000020202820 */ /* 0x000fe20000400000 */
[----:B------:R-:W-:Y:S01]  /*a670*/  @P2 FMUL R28, R28, 0.25 ;  /* 0x3e8000001c1c2820 */ /* 0x000fe20000400000 */
[----:B------:R-:W-:Y:S01]  /*a680*/  @!P3 FMUL R5, R5, 16777216 ;  /* 0x4b8000000505b820 */ /* 0x000fe20000400000 */
[----:B------:R-:W-:Y:S01]  /*a690*/  @!P3 FMUL R4, R4, 16777216 ;  /* 0x4b8000000404b820 */ /* 0x000fe20000400000 */
[----:B------:R-:W-:Y:S01]  /*a6a0*/  @!P4 FMUL R12, R12, 16777216 ;  /* 0x4b8000000c0cc820 */ /* 0x000fe20000400000 */
[----:B------:R-:W-:Y:S01]  /*a6b0*/  @!P3 FMUL R11, R11, 16777216 ;  /* 0x4b8000000b0bb820 */ /* 0x000fe20000400000 */
[----:B------:R-:W-:Y:S01]  /*a6c0*/  @!P3 FMUL R18, R18, 16777216 ;  /* 0x4b8000001212b820 */ /* 0x000fe20000400000 */
[----:B------:R-:W-:Y:S01]  /*a6d0*/  @!P4 FMUL R16, R16, 16777216 ;  /* 0x4b8000001010c820 */ /* 0x000fe20000400000 */
[----:B------:R-:W-:Y:S01]  /*a6e0*/  @!P4 FMUL R13, R13, 16777216 ;  /* 0x4b8000000d0dc820 */ /* 0x000fe20000400000 */
[----:B0-----:R-:W-:Y:S01]  /*a6f0*/  FMUL R142, R7, R39 ;  /* 0x00000027078e7220 */ /* 0x001fe20000400000 */
        /* <DEDUP_REMOVED lines=25> */
[----:B------:R-:W-:Y:S01]  /*a890*/  FMUL R39, R7, R38 ;  /* 0x0000002607277220 */ /* 0x000fe20000400000 */
[----:B------:R-:W-:Y:S01]  /*a8a0*/  @!P4 FMUL R17, R17, 16777216 ;  /* 0x4b8000001111c820 */ /* 0x000fe20000400000 */
[----:B------:R-:W-:Y:S01]  /*a8b0*/  FMUL R38, R7, R35 ;  /* 0x0000002307267220 */ /* 0x000fe20000400000 */
[----:B------:R-:W-:Y:S01]  /*a8c0*/  @P2 FMUL R25, R25, 0.25 ;  /* 0x3e80000019192820 */ /* 0x000fe20000400000 */
[----:B------:R-:W-:Y:S01]  /*a8d0*/  @P2 FMUL R21, R21, 0.25 ;  /* 0x3e80000015152820 */ /* 0x000fe20000400000 */
[----:B------:R-:W-:Y:S01]  /*a8e0*/  @!P4 FMUL R32, R32, 16777216 ;  /* 0x4b8000002020c820 */ /* 0x000fe20000400000 */
[----:B------:R-:W-:Y:S01]  /*a8f0*/  @!P4 FMUL R28, R28, 16777216 ;  /* 0x4b8000001c1cc820 */ /* 0x000fe20000400000 */
[C---:B------:R-:W-:Y:S01]  /*a900*/  FMUL R35, R7.reuse, R5 ;  /* 0x0000000507237220 */ /* 0x040fe20000400000 */
[----:B------:R-:W-:Y:S01]  /*a910*/  FMUL R143, R7, R4 ;  /* 0x00000004078f7220 */ /* 0x000fe20000400000 */
[----:B-1----:R-:W-:Y:S01]  /*a920*/  FMUL R9, R135, R12 ;  /* 0x0000000c87097220 */ /* 0x002fe20000400000 */
[----:B------:R-:W-:Y:S01]  /*a930*/  FMUL R93, R7, R11 ;  /* 0x0000000b075d7220 */ /* 0x000fe20000400000 */
[C---:B------:R-:W-:Y:S01]  /*a940*/  FMUL R4, R135.reuse, R16 ;  /* 0x0000001087047220 */ /* 0x040fe20000400000 */
[----:B------:R-:W-:Y:S01]  /*a950*/  FMUL R5, R135, R13 ;  /* 0x0000000d87057220 */ /* 0x000fe20000400000 */
[C---:B------:R-:W-:Y:S01]  /*a960*/  FMUL R12, R7.reuse, R18 ;  /* 0x00000012070c7220 */ /* 0x040fe20000400000 */
[----:B------:R-:W-:Y:S01]  /*a970*/  @P2 FMUL R24, R24, 0.25 ;  /* 0x3e80000018182820 */ /* 0x000fe20000400000 */
[----:B------:R-:W-:Y:S01]  /*a980*/  @P2 FMUL R20, R20, 0.25 ;  /* 0x3e80000014142820 */ /* 0x000fe20000400000 */
[----:B------:R-:W-:Y:S01]  /*a990*/  @P2 FMUL R40, R40, 0.25 ;  /* 0x3e80000028282820 */ /* 0x000fe20000400000 */
[----:B------:R-:W-:Y:S01]  /*a9a0*/  @P2 FMUL R36, R36, 0.25 ;  /* 0x3e80000024242820 */ /* 0x000fe20000400000 */
[----:B------:R-:W0:Y:S01]  /*a9b0*/  LDC R199, c[0x0][0x278] ;  /* 0x00009e00ffc77b82 */ /* 0x000e220000000800 */
        /* <DEDUP_REMOVED lines=25> */
[----:B------:R-:W-:Y:S01]  /*ab50*/  FMUL R8, R135, R17 ;  /* 0x0000001187087220 */ /* 0x000fe20000400000 */
[----:B------:R-:W-:Y:S01]  /*ab60*/  @!P4 FMUL R25, R25, 16777216 ;  /* 0x4b8000001919c820 */ /* 0x000fe20000400000 */
[----:B------:R-:W-:Y:S01]  /*ab70*/  @!P4 FMUL R21, R21, 16777216 ;  /* 0x4b8000001515c820 */ /* 0x000fe20000400000 */
[C---:B------:R-:W-:Y:S01]  /*ab80*/  FMUL R6, R135.reuse, R32 ;  /* 0x0000002087067220 */ /* 0x040fe20000400000 */
[----:B------:R-:W-:Y:S01]  /*ab90*/  FMUL R7, R135, R28 ;  /* 0x0000001c87077220 */ /* 0x000fe20000400000 */
[----:B------:R-:W-:Y:S01]  /*aba0*/  @!P4 FMUL R24, R24, 16777216 ;  /* 0x4b8000001818c820 */ /* 0x000fe20000400000 */
[----:B------:R-:W-:Y:S01]  /*abb0*/  @!P4 FMUL R20, R20, 16777216 ;  /* 0x4b8000001414c820 */ /* 0x000fe20000400000 */
[----:B------:R-:W-:Y:S01]  /*abc0*/  @P2 FMUL R41, R41, 0.25 ;  /* 0x3e80000029292820 */ /* 0x000fe20000400000 */
[----:B------:R-:W-:Y:S01]  /*abd0*/  @P2 FMUL R37, R37, 0.25 ;  /* 0x3e80000025252820 */ /* 0x000fe20000400000 */
[----:B------:R-:W-:Y:S01]  /*abe0*/  @P2 FMUL R33, R33, 0.25 ;  /* 0x3e80000021212820 */ /* 0x000fe20000400000 */
[----:B------:R-:W-:Y:S01]  /*abf0*/  @P2 FMUL R29, R29, 0.25 ;  /* 0x3e8000001d1d2820 */ /* 0x000fe20000400000 */
[----:B------:R-:W-:Y:S01]  /*ac00*/  @!P4 FMUL R40, R40, 16777216 ;  /* 0x4b8000002828c820 */ /* 0x000fe20000400000 */
[----:B------:R-:W-:Y:S01]  /*ac10*/  @!P4 FMUL R36, R36, 16777216 ;  /* 0x4b8000002424c820 */ /* 0x000fe20000400000 */
[----:B------:R-:W-:Y:S01]  /*ac20*/  F2FP.BF16.F32.PACK_AB R4, R4, R9 ;  /* 0x000000090404723e */ /* 0x000fe200000010ff */
[----:B------:R-:W-:Y:S01]  /*ac30*/  FMUL R9, R135, R25 ;  /* 0x0000001987097220 */ /* 0x000fe20000400000 */
[----:B------:R-:W-:Y:S01]  /*ac40*/  LOP3.LUT R205, R237, 0x1c, RZ, 0xc0, !PT ;  /* 0x0000001cedcd7812 */ /* 0x000fe200078ec0ff */
[----:B------:R-:W-:Y:S01]  /*ac50*/  FMUL R10, R135, R21 ;  /* 0x00000015870a7220 */ /* 0x000fe20000400000 */
[----:B------:R-:W-:Y:S01]  /*ac60*/  @P2 FMUL R100, R100, 0.25 ;  /* 0x3e80000064642820 */ /* 0x000fe20000400000 */
[----:B------:R-:W-:Y:S01]  /*ac70*/  @P2 FMUL R31, R31, 0.25 ;  /* 0x3e8000001f1f2820 */ /* 0x000fe20000400000 */
[----:B------:R-:W-:Y:S01]  /*ac80*/  F2FP.BF16.F32.PACK_AB R8, R8, R5 ;  /* 0x000000050808723e */ /* 0x000fe200000010ff */
[C---:B------:R-:W-:Y:S01]  /*ac90*/  FMUL R5, R135.reuse, R24 ;  /* 0x0000001887057220 */ /* 0x040fe20000400000 */
[----:B------:R-:W-:Y:S01]  /*aca0*/  F2FP.BF16.F32.PACK_AB R6, R6, R7 ;  /* 0x000000070606723e */ /* 0x000fe200000010ff */
[----:B------:R-:W-:Y:S01]  /*acb0*/  FMUL R20, R135, R20 ;  /* 0x0000001487147220 */ /* 0x000fe20000400000 */
[----:B------:R-:W-:Y:S01]  /*acc0*/  @!P4 FMUL R41, R41, 16777216 ;  /* 0x4b8000002929c820 */ /* 0x000fe20000400000 */
[----:B------:R-:W-:Y:S01]  /*acd0*/  @!P4 FMUL R33, R33, 16777216 ;  /* 0x4b8000002121c820 */ /* 0x000fe20000400000 */
[----:B------:R-:W-:Y:S01]  /*ace0*/  @!P4 FMUL R29, R29, 16777216 ;  /* 0x4b8000001d1dc820 */ /* 0x000fe20000400000 */
[----:B------:R-:W-:Y:S01]  /*acf0*/  @!P4 FMUL R37, R37, 16777216 ;  /* 0x4b8000002525c820 */ /* 0x000fe20000400000 */
[C---:B------:R-:W-:Y:S01]  /*ad00*/  FMUL R7, R135.reuse, R40 ;  /* 0x0000002887077220 */ /* 0x040fe20000400000 */
[----:B------:R-:W-:Y:S01]  /*ad10*/  FMUL R36, R135, R36 ;  /* 0x0000002487247220 */ /* 0x000fe20000400000 */
[----:B------:R-:W-:Y:S01]  /*ad20*/  SHF.L.U32 R205, R205, 0x2, RZ ;  /* 0x00000002cdcd7819 */ /* 0x000fe200000006ff */
[----:B------:R-:W-:Y:S01]  /*ad30*/  @!P4 FMUL R100, R100, 16777216 ;  /* 0x4b8000006464c820 */ /* 0x000fe20000400000 */
[----:B------:R-:W-:Y:S01]  /*ad40*/  F2FP.BF16.F32.PACK_AB R12, R12, R13 ;  /* 0x0000000d0c0c723e */ /* 0x000fe200000010ff */
[----:B------:R-:W-:Y:S01]  /*ad50*/  @!P4 FMUL R31, R31, 16777216 ;  /* 0x4b8000001f1fc820 */ /* 0x000fe20000400000 */
[----:B------:R-:W-:Y:S01]  /*ad60*/  F2FP.BF16.F32.PACK_AB R9, R9, R10 ;  /* 0x0000000a0909723e */ /* 0x000fe200000010ff */
[----:B------:R-:W-:Y:S01]  /*ad70*/  IMAD.IADD R121, R104, 0x1, -R121 ;  /* 0x0000000168797824 */ /* 0x000fe200078e0a79 */
[----:B------:R-:W-:Y:S01]  /*ad80*/  F2FP.BF16.F32.PACK_AB R13, R26, R11 ;  /* 0x0000000b1a0d723e */ /* 0x000fe200000010ff */
[C---:B------:R-:W-:Y:S01]  /*ad90*/  FMUL R10, R135.reuse, R33 ;  /* 0x00000021870a7220 */ /* 0x040fe20000400000 */
[C---:B------:R-:W-:Y:S01]  /*ada0*/  FMUL R29, R135.reuse, R29 ;  /* 0x0000001d871d7220 */ /* 0x040fe20000400000 */
[C---:B------:R-:W-:Y:S01]  /*adb0*/  FMUL R11, R135.reuse, R41 ;  /* 0x00000029870b7220 */ /* 0x040fe20000400000 */
[----:B------:R-:W-:Y:S01]  /*adc0*/  FMUL R16, R135, R37 ;  /* 0x0000002587107220 */ /* 0x000fe20000400000 */
[----:B------:R-:W-:Y:S01]  /*add0*/  F2FP.BF16.F32.PACK_AB R5, R5, R20 ;  /* 0x000000140505723e */ /* 0x000fe200000010ff */
[----:B------:R-:W-:Y:S01]  /*ade0*/  FADD R121, R121, -1 ;  /* 0xbf80000079797421 */ /* 0x000fe20000000000 */
[----:B------:R-:W-:Y:S01]  /*adf0*/  F2FP.BF16.F32.PACK_AB R14, R35, R30 ;  /* 0x0000001e230e723e */ /* 0x000fe200000010ff */
[----:B------:R-:W-:Y:S01]  /*ae00*/  FMUL R35, R135, R100 ;  /* 0x0000006487237220 */ /* 0x000fe20000400000 */
[----:B------:R-:W-:Y:S01]  /*ae10*/  F2FP.BF16.F32.PACK_AB R7, R7, R36 ;  /* 0x000000240707723e */ /* 0x000fe200000010ff */
[----:B------:R-:W-:Y:S01]  /*ae20*/  FMUL R36, R135, R31 ;  /* 0x0000001f87247220 */ /* 0x000fe20000400000 */
[----:B------:R-:W-:Y:S01]  /*ae30*/  LOP3.LUT R98, R98, R205, RZ, 0x3c, !PT ;  /* 0x000000cd62627212 */ /* 0x000fe200078e3cff */
[----:B------:R-:W-:Y:S01]  /*ae40*/  BAR.SYNC.DEFER_BLOCKING 0x0 ;  /* 0x0000000000007b1d */ /* 0x000fe20000010000 */
[----:B------:R-:W-:Y:S01]  /*ae50*/  IMAD.MOV.U32 R31, RZ, RZ, 0x3dc6b27f ;  /* 0x3dc6b27fff1f7424 */ /* 0x000fe200078e00ff */
[----:B------:R-:W-:Y:S01]  /*ae60*/  SHF.R.U32.HI R100, RZ, 0x5, R237 ;  /* 0x00000005ff647819 */ /* 0x000fe200000116ed */
[----:B------:R-:W-:Y:S01]  /*ae70*/  IMAD.IADD R106, R101, 0x1, -R106 ;  /* 0x00000001656a7824 */ /* 0x000fe200078e0a6a */
[----:B------:R-:W-:Y:S01]  /*ae80*/  F2FP.BF16.F32.PACK_AB R10, R10, R29 ;  /* 0x0000001d0a0a723e */ /* 0x000fe200000010ff */
[----:B------:R-:W-:Y:S01]  /*ae90*/  IMAD.IADD R105, R102, 0x1, -R105 ;  /* 0x0000000166697824 */ /* 0x000fe200078e0a69 */
[----:B------:R-:W-:Y:S01]  /*aea0*/  F2FP.BF16.F32.PACK_AB R11, R11, R16 ;  /* 0x000000100b0b723e */ /* 0x000fe200000010ff */
[----:B------:R-:W-:Y:S01]  /*aeb0*/  @P2 FMUL R99, R99, 0.25 ;  /* 0x3e80000063632820 */ /* 0x000fe20000400000 */
[----:B------:R-:W-:Y:S01]  /*aec0*/  SGXT.U32 R100, R100, 0x2 ;  /* 0x000000026464781a */ /* 0x000fe20000000000 */
[----:B------:R-:W-:Y:S01]  /*aed0*/  FADD R105, R105, -1 ;  /* 0xbf80000069697421 */ /* 0x000fe20000000000 */
[----:B------:R-:W-:Y:S01]  /*aee0*/  F2FP.BF16.F32.PACK_AB R15, R42, R39 ;  /* 0x000000272a0f723e */ /* 0x000fe200000010ff */
[----:B------:R-:W-:Y:S01]  /*aef0*/  @P2 FMUL R51, R51, 0.25 ;  /* 0x3e80000033332820 */ /* 0x000fe20000400000 */
[----:B------:R-:W-:Y:S01]  /*af00*/  F2FP.BF16.F32.PACK_AB R16, R19, R18 ;  /* 0x000000121310723e */ /* 0x000fe200000010ff */
[----:B0-----:R-:W-:Y:S01]  /*af10*/  IMAD R100, R100, R199, RZ ;  /* 0x000000c764647224 */ /* 0x001fe200078e02ff */
[----:B------:R-:W-:Y:S01]  /*af20*/  F2FP.BF16.F32.PACK_AB R17, R144, R23 ;  /* 0x000000179011723e */ /* 0x000fe200000010ff */
[----:B------:R-:W-:Y:S01]  /*af30*/  @P2 FMUL R50, R50, 0.25 ;  /* 0x3e80000032322820 */ /* 0x000fe20000400000 */
        /* <DEDUP_REMOVED lines=8> */
[----:B------:R0:W-:Y:S01]  /*afc0*/  STS.128 [R98+UR6], R4 ;  /* 0x0000000462007988 */ /* 0x0001e20008000c06 */
[----:B------:R-:W-:Y:S01]  /*afd0*/  F2FP.BF16.F32.PACK_AB R21, R134, R137 ;  /* 0x000000898615723e */ /* 0x000fe200000010ff */
[----:B------:R-:W-:Y:S01]  /*afe0*/  @P2 FMUL R173, R173, 0.25 ;  /* 0x3e800000adad2820 */ /* 0x000fe20000400000 */
[----:B------:R-:W-:Y:S01]  /*aff0*/  F2FP.BF16.F32.PACK_AB R20, R139, R140 ;  /* 0x0000008c8b14723e */ /* 0x000fe200000010ff */
[----:B------:R1:W-:Y:S01]  /*b000*/  STS.128 [R98+UR6+0x200], R8 ;  /* 0x0002000862007988 */ /* 0x0003e20008000c06 */
[----:B------:R-:W-:Y:S01]  /*b010*/  @P2 FMUL R172, R172, 0.25 ;  /* 0x3e800000acac2820 */ /* 0x000fe20000400000 */
[----:B------:R-:W-:Y:S01]  /*b020*/  @P2 FMUL R34, R34, 0.25 ;  /* 0x3e80000022222820 */ /* 0x000fe20000400000 */
[----:B------:R-:W-:Y:S01]  /*b030*/  @P2 FMUL R49, R49, 0.25 ;  /* 0x3e80000031312820 */ /* 0x000fe20000400000 */
[----:B------:R3:W-:Y:S01]  /*b040*/  STS.128 [R98+UR6+0x80], R12 ;  /* 0x0000800c62007988 */ /* 0x0007e20008000c06 */
[----:B------:R-:W-:Y:S01]  /*b050*/  @P2 FMUL R48, R48, 0.25 ;  /* 0x3e80000030302820 */ /* 0x000fe20000400000 */
[----:B------:R-:W-:Y:S01]  /*b060*/  @P2 FMUL R45, R45, 0.25 ;  /* 0x3e8000002d2d2820 */ /* 0x000fe20000400000 */
[----:B------:R-:W-:Y:S01]  /*b070*/  @P2 FMUL R44, R44, 0.25 ;  /* 0x3e8000002c2c2820 */ /* 0x000fe20000400000 */
[----:B------:R4:W-:Y:S01]  /*b080*/  STS.128 [R98+UR6+0x280], R16 ;  /* 0x0002801062007988 */ /* 0x0009e20008000c06 */
[----:B------:R-:W-:Y:S01]  /*b090*/  ISETP.GE.U32.AND P2, PT, R104, 0x7f800000, PT ;  /* 0x7f8000006800780c */ /* 0x000fe20003f46070 */
[----:B------:R-:W-:Y:S01]  /*b0a0*/  @!P4 FMUL R99, R99, 16777216 ;  /* 0x4b8000006363c820 */ /* 0x000fe20000400000 */
[----:B------:R-:W-:Y:S01]  /*b0b0*/  ISETP.GE.U32.AND P1, PT, R101, 0x7f800000, PT ;  /* 0x7f8000006500780c */ /* 0x000fe20003f26070 */
[----:B0-----:R-:W-:Y:S01]  /*b0c0*/  FFMA.FTZ R6, R121, R31, -0.16845393180847167969 ;  /* 0xbe2c7f3079067423 */ /* 0x001fe2000001001f */
[----:B------:R-:W-:Y:S01]  /*b0d0*/  F2FP.BF16.F32.PACK_AB R7, R110, R125 ;  /* 0x0000007d6e07723e */ /* 0x000fe200000010ff */
[----:B------:R-:W-:Y:S01]  /*b0e0*/  IMAD R110, R199, 0x4, R100 ;  /* 0x00000004c76e7824 */ /* 0x000fe200078e0264 */
[----:B------:R-:W-:Y:S01]  /*b0f0*/  F2FP.BF16.F32.PACK_AB R4, R138, R141 ;  /* 0x0000008d8a04723e */ /* 0x000fe200000010ff */
[----:B-1----:R-:W-:Y:S01]  /*b100*/  FFMA.FTZ R8, R121, R6, 0.1716887056827545166 ;  /* 0x3e2fcf2a79087423 */ /* 0x002fe20000010006 */
[----:B------:R-:W-:Y:S01]  /*b110*/  F2FP.BF16.F32.PACK_AB R9, R114, R117 ;  /* 0x000000757209723e */ /* 0x000fe200000010ff */
[----:B------:R-:W-:Y:S01]  /*b120*/  STS.128 [R98+UR6+0x100], R20 ;  /* 0x0001001462007988 */ /* 0x000fe20008000c06 */
[----:B------:R-:W-:Y:S01]  /*b130*/  F2FP.BF16.F32.PACK_AB R5, R133, R136 ;  /* 0x000000888505723e */ /* 0x000fe200000010ff */
[----:B------:R-:W-:Y:S01]  /*b140*/  FFMA.FTZ R8, R121, R8, -0.17900948226451873779 ;  /* 0xbe374e4379087423 */ /* 0x000fe20000010008 */
[----:B------:R-:W-:Y:S01]  /*b150*/  F2FP.BF16.F32.PACK_AB R6, R129, R130 ;  /* 0x000000828106723e */ /* 0x000fe200000010ff */
[----:B------:R-:W-:Y:S01]  /*b160*/  @!P4 FMUL R51, R51, 16777216 ;  /* 0x4b8000003333c820 */ /* 0x000fe20000400000 */
[----:B---3--:R-:W-:Y:S01]  /*b170*/  F2FP.BF16.F32.PACK_AB R15, R107, R120 ;  /* 0x000000786b0f723e */ /* 0x008fe200000010ff */
[----:B------:R-:W-:Y:S01]  /*b180*/  FFMA.FTZ R10, R121, R8, 0.20512372255325317383 ;  /* 0x3e520bf4790a7423 */ /* 0x000fe20000010008 */
[----:B------:R-:W-:Y:S01]  /*b190*/  F2FP.BF16.F32.PACK_AB R8, R112, R123 ;  /* 0x0000007b7008723e */ /* 0x000fe200000010ff */
[----:B------:R0:W-:Y:S01]  /*b1a0*/  STS.128 [R98+UR6+0x300], R4 ;  /* 0x0003000462007988 */ /* 0x0001e20008000c06 */
[----:B------:R-:W-:Y:S01]  /*b1b0*/  LEA R112, R199, R110, 0x2 ;  /* 0x0000006ec7707211 */ /* 0x000fe200078e10ff */
[----:B------:R-:W-:Y:S01]  /*b1c0*/  FFMA.FTZ R10, R121, R10, -0.24046532809734344482 ;  /* 0xbe763c8b790a7423 */ /* 0x000fe2000001000a */
[----:B------:R-:W-:Y:S01]  /*b1d0*/  F2FP.BF16.F32.PACK_AB R13, R115, R124 ;  /* 0x0000007c730d723e */ /* 0x000fe200000010ff */
[----:B------:R-:W-:Y:S01]  /*b1e0*/  @!P4 FMUL R50, R50, 16777216 ;  /* 0x4b8000003232c820 */ /* 0x000fe20000400000 */
[----:B------:R-:W-:Y:S01]  /*b1f0*/  F2FP.BF16.F32.PACK_AB R11, R111, R122 ;  /* 0x0000007a6f0b723e */ /* 0x000fe200000010ff */
[----:B------:R-:W-:-:S02]  /*b200*/  IMAD R114, R199, 0x4, R112 ;  /* 0x00000004c7727824 */ /* 0x000fc400078e0270 */
[----:B------:R-:W-:Y:S01]  /*b210*/  FFMA.FTZ R14, R121, R10, 0.28857114911079406738 ;  /* 0x3e93bf99790e7423 */ /* 0x000fe2000001000a */
[----:B------:R-:W-:Y:S01]  /*b220*/  F2FP.BF16.F32.PACK_AB R10, R113, R116 ;  /* 0x00000074710a723e */ /* 0x000fe200000010ff */
[----:B------:R-:W-:Y:S01]  /*b230*/  @!P4 FMUL R47, R47, 16777216 ;  /* 0x4b8000002f2fc820 */ /* 0x000fe20000400000 */
[----:B------:R-:W-:Y:S02]  /*b240*/  IMAD R116, R199, 0x4, R114 ;  /* 0x00000004c7747824 */ /* 0x000fe400078e0272 */
[----:B----4-:R-:W-:Y:S01]  /*b250*/  FFMA.FTZ R16, R121, R14, -0.36067417263984680176 ;  /* 0xbeb8aa4979107423 */ /* 0x010fe2000001000e */
[----:B------:R-:W-:Y:S01]  /*b260*/  F2FP.BF16.F32.PACK_AB R14, R109, R118 ;  /* 0x000000766d0e723e */ /* 0x000fe200000010ff */
[----:B------:R1:W-:Y:S01]  /*b270*/  STS.128 [R98+UR6+0x180], R8 ;  /* 0x0001800862007988 */ /* 0x0003e20008000c06 */
[----:B------:R-:W-:Y:S01]  /*b280*/  IMAD R118, R199, 0x4, R116 ;  /* 0x00000004c7767824 */ /* 0x000fe200078e0274 */
[----:B------:R-:W-:Y:S01]  /*b290*/  F2FP.BF16.F32.PACK_AB R12, R119, R126 ;  /* 0x0000007e770c723e */ /* 0x000fe200000010ff */
[----:B0-----:R-:W-:-:S02]  /*b2a0*/  IMAD.IADD R4, R103, 0x1, -R108 ;  /* 0x0000000167047824 */ /* 0x001fc400078e0a6c */
[----:B------:R-:W-:Y:S01]  /*b2b0*/  FADD R6, R106, -1 ;  /* 0xbf8000006a067421 */ /* 0x000fe20000000000 */
[----:B------:R-:W-:Y:S01]  /*b2c0*/  FFMA.FTZ R16, R121, R16, 0.48089820146560668945 ;  /* 0x3ef6384a79107423 */ /* 0x000fe20000010010 */
[----:B------:R-:W-:Y:S01]  /*b2d0*/  LEA R120, R199, R118, 0x2 ;  /* 0x00000076c7787211 */ /* 0x000fe200078e10ff */
[----:B------:R-:W-:Y:S01]  /*b2e0*/  FADD R4, R4, -1 ;  /* 0xbf80000004047421 */ /* 0x000fe20000000000 */
[-C--:B------:R-:W-:Y:S01]  /*b2f0*/  FFMA.FTZ R7, R6, R31.reuse, -0.16845393180847167969 ;  /* 0xbe2c7f3006077423 */ /* 0x080fe2000001001f */
[----:B------:R-:W-:Y:S01]  /*b300*/  FFMA.FTZ R16, R121, R16, -0.72134751081466674805 ;  /* 0xbf38aa3b79107423 */ /* 0x000fe20000010010 */
[----:B------:R-:W-:Y:S01]  /*b310*/  ISETP.GE.U32.AND P5, PT, R102, 0x7f800000, PT ;  /* 0x7f8000006600780c */ /* 0x000fe20003fa6070 */
[----:B------:R-:W-:Y:S02]  /*b320*/  IMAD R108, R199, 0x4, R120 ;  /* 0x00000004c76c7824 */ /* 0x000fe400078e0278 */
[----:B------:R-:W-:Y:S01]  /*b330*/  FFMA.FTZ R5, R4, R31, -0.16845393180847167969 ;  /* 0xbe2c7f3004057423 */ /* 0x000fe2000001001f */
[----:B------:R-:W-:Y:S01]  /*b340*/  FFMA.FTZ R7, R6, R7, 0.1716887056827545166 ;  /* 0x3e2fcf2a06077423 */ /* 0x000fe20000010007 */
[----:B------:R-:W-:Y:S01]  /*b350*/  FMUL R16, R121, R16 ;  /* 0x0000001079107220 */ /* 0x000fe20000400000 */
[----:B------:R-:W-:Y:S01]  /*b360*/  STS.128 [R98+UR6+0x380], R12 ;  /* 0x0003800c62007988 */ /* 0x000fe20008000c06 */
[----:B------:R-:W-:Y:S01]  /*b370*/  LEA R124, R199, R108, 0x2 ;  /* 0x0000006cc77c7211 */ /* 0x000fe200078e10ff */
[----:B------:R-:W-:Y:S01]  /*b380*/  FFMA.FTZ R5, R4, R5, 0.1716887056827545166 ;  /* 0x3e2fcf2a04057423 */ /* 0x000fe20000010005 */
[----:B-1----:R-:W-:Y:S01]  /*b390*/  FFMA.FTZ R8, R105, R31, -0.16845393180847167969 ;  /* 0xbe2c7f3069087423 */ /* 0x002fe2000001001f */
[----:B------:R-:W-:Y:S01]  /*b3a0*/  FFMA.FTZ R7, R6, R7, -0.17900948226451873779 ;  /* 0xbe374e4306077423 */ /* 0x000fe20000010007 */
[----:B------:R-:W-:Y:S01]  /*b3b0*/  FMUL R16, R121, R16 ;  /* 0x0000001079107220 */ /* 0x000fe20000400000 */
[----:B------:R-:W-:-:S02]  /*b3c0*/  IMAD R122, R199, 0x4, R124 ;  /* 0x00000004c77a7824 */ /* 0x000fc400078e027c */
[----:B------:R-:W-:Y:S01]  /*b3d0*/  FFMA.FTZ R5, R4, R5, -0.17900948226451873779 ;  /* 0xbe374e4304057423 */ /* 0x000fe20000010005 */
[----:B------:R-:W-:Y:S01]  /*b3e0*/  FFMA.FTZ R8, R105, R8, 0.1716887056827545166 ;  /* 0x3e2fcf2a69087423 */ /* 0x000fe20000010008 */
[----:B------:R-:W-:Y:S01]  /*b3f0*/  FFMA.FTZ R7, R6, R7, 0.20512372255325317383 ;  /* 0x3e520bf406077423 */ /* 0x000fe20000010007 */
[----:B------:R-:W-:Y:S02]  /*b400*/  IMAD R126, R199, 0x4, R122 ;  /* 0x00000004c77e7824 */ /* 0x000fe400078e027a */
[----:B------:R-:W-:Y:S01]  /*b410*/  FFMA.FTZ R5, R4, R5, 0.20512372255325317383 ;  /* 0x3e520bf404057423 */ /* 0x000fe20000010005 */
[----:B------:R-:W-:Y:S01]  /*b420*/  FFMA.FTZ R8, R105, R8, -0.17900948226451873779 ;  /* 0xbe374e4369087423 */ /* 0x000fe20000010008 */
[----:B------:R-:W-:Y:S01]  /*b430*/  FFMA.FTZ R7, R6, R7, -0.24046532809734344482 ;  /* 0xbe763c8b06077423 */ /* 0x000fe20000010007 */
[----:B------:R-:W-:Y:S01]  /*b440*/  FFMA.FTZ R16, R121, 1.4426950216293334961, R16 ;  /* 0x3fb8aa3b79107823 */ /* 0x000fe20000010010 */
[----:B------:R-:W-:Y:S01]  /*b450*/  LEA R106, R199, R126, 0x2 ;  /* 0x0000007ec76a7211 */ /* 0x000fe200078e10ff */
[----:B------:R-:W-:Y:S01]  /*b460*/  FFMA.FTZ R5, R4, R5, -0.24046532809734344482 ;  /* 0xbe763c8b04057423 */ /* 0x000fe20000010005 */
[----:B------:R-:W-:Y:S01]  /*b470*/  FFMA.FTZ R8, R105, R8, 0.20512372255325317383 ;  /* 0x3e520bf469087423 */ /* 0x000fe20000010008 */
[----:B------:R-:W-:Y:S01]  /*b480*/  FFMA.FTZ R7, R6, R7, 0.28857114911079406738 ;  /* 0x3e93bf9906077423 */ /* 0x000fe20000010007 */
[----:B------:R-:W-:Y:S01]  /*b490*/  ISETP.GE.U32.AND P6, PT, R103, 0x7f800000, PT ;  /* 0x7f8000006700780c */ /* 0x000fe20003fc6070 */
[----:B------:R-:W-:-:S02]  /*b4a0*/  IMAD R130, R199, 0x4, R106 ;  /* 0x00000004c7827824 */ /* 0x000fc400078e026a */
[----:B------:R-:W-:Y:S01]  /*b4b0*/  FFMA.FTZ R5, R4, R5, 0.28857114911079406738 ;  /* 0x3e93bf9904057423 */ /* 0x000fe20000010005 */
[----:B------:R-:W-:Y:S01]  /*b4c0*/  FFMA.FTZ R8, R105, R8, -0.24046532809734344482 ;  /* 0xbe763c8b69087423 */ /* 0x000fe20000010008 */
[----:B------:R-:W-:Y:S01]  /*b4d0*/  FFMA.FTZ R7, R6, R7, -0.36067417263984680176 ;  /* 0xbeb8aa4906077423 */ /* 0x000fe20000010007 */
[----:B------:R-:W-:Y:S02]  /*b4e0*/  IMAD R128, R199, 0x4, R130 ;  /* 0x00000004c7807824 */ /* 0x000fe400078e0282 */
[----:B------:R-:W-:Y:S01]  /*b4f0*/  FFMA.FTZ R5, R4, R5, -0.36067417263984680176 ;  /* 0xbeb8aa4904057423 */ /* 0x000fe20000010005 */
[----:B------:R-:W-:Y:S01]  /*b500*/  FFMA.FTZ R8, R105, R8, 0.28857114911079406738 ;  /* 0x3e93bf9969087423 */ /* 0x000fe20000010008 */
[----:B------:R-:W-:Y:S01]  /*b510*/  FFMA.FTZ R7, R6, R7, 0.48089820146560668945 ;  /* 0x3ef6384a06077423 */ /* 0x000fe20000010007 */
[----:B------:R-:W-:Y:S02]  /*b520*/  IMAD R136, R199, 0x4, R128 ;  /* 0x00000004c7887824 */ /* 0x000fe400078e0280 */
[----:B------:R-:W-:Y:S01]  /*b530*/  FFMA.FTZ R5, R4, R5, 0.48089820146560668945 ;  /* 0x3ef6384a04057423 */ /* 0x000fe20000010005 */
[----:B------:R-:W-:Y:S01]  /*b540*/  FFMA.FTZ R8, R105, R8, -0.36067417263984680176 ;  /* 0xbeb8aa4969087423 */ /* 0x000fe20000010008 */
[----:B------:R-:W-:Y:S01]  /*b550*/  FFMA.FTZ R7, R6, R7, -0.72134751081466674805 ;  /* 0xbf38aa3b06077423 */ /* 0x000fe20000010007 */
[----:B------:R-:W-:Y:S01]  /*b560*/  @!P4 FMUL R46, R46, 16777216 ;  /* 0x4b8000002e2ec820 */ /* 0x000fe20000400000 */
[----:B------:R-:W-:Y:S01]  /*b570*/  LEA R132, R199, R136, 0x2 ;  /* 0x00000088c7847211 */ /* 0x000fe200078e10ff */
[----:B------:R-:W-:Y:S01]  /*b580*/  FFMA.FTZ R5, R4, R5, -0.72134751081466674805 ;  /* 0xbf38aa3b04057423 */ /* 0x000fe20000010005 */
[----:B------:R-:W-:Y:S01]  /*b590*/  FFMA.FTZ R8, R105, R8, 0.48089820146560668945 ;  /* 0x3ef6384a69087423 */ /* 0x000fe20000010008 */
[----:B------:R-:W-:Y:S01]  /*b5a0*/  FMUL R7, R6, R7 ;  /* 0x0000000706077220 */ /* 0x000fe20000400000 */
[----:B------:R-:W-:Y:S01]  /*b5b0*/  @!P4 FMUL R169, R169, 16777216 ;  /* 0x4b800000a9a9c820 */ /* 0x000fe20000400000 */
[----:B------:R-:W-:-:S02]  /*b5c0*/  IMAD R134, R199, 0x4, R132 ;  /* 0x00000004c7867824 */ /* 0x000fc400078e0284 */
[----:B------:R-:W-:Y:S01]  /*b5d0*/  FMUL R5, R4, R5 ;  /* 0x0000000504057220 */ /* 0x000fe20000400000 */
[----:B------:R-:W-:Y:S01]  /*b5e0*/  FFMA.FTZ R8, R105, R8, -0.72134751081466674805 ;  /* 0xbf38aa3b69087423 */ /* 0x000fe20000010008 */
[----:B------:R-:W-:Y:S01]  /*b5f0*/  FMUL R7, R6, R7 ;  /* 0x0000000706077220 */ /* 0x000fe20000400000 */
[----:B------:R-:W-:Y:S02]  /*b600*/  IMAD R138, R199, 0x4, R134 ;  /* 0x00000004c78a7824 */ /* 0x000fe400078e0286 */
[----:B------:R-:W-:Y:S01]  /*b610*/  FMUL R5, R4, R5 ;  /* 0x0000000504057220 */ /* 0x000fe20000400000 */
[----:B------:R-:W-:Y:S01]  /*b620*/  FMUL R8, R105, R8 ;  /* 0x0000000869087220 */ /* 0x000fe20000400000 */
[----:B------:R-:W-:Y:S01]  /*b630*/  FFMA.FTZ R6, R6, 1.4426950216293334961, R7 ;  /* 0x3fb8aa3b06067823 */ /* 0x000fe20000010007 */
[----:B------:R-:W-:Y:S02]  /*b640*/  IMAD R140, R199, 0x4, R138 ;  /* 0x00000004c78c7824 */ /* 0x000fe400078e028a */
[----:B------:R-:W-:Y:S01]  /*b650*/  FFMA.FTZ R5, R4, 1.4426950216293334961, R5 ;  /* 0x3fb8aa3b04057823 */ /* 0x000fe20000010005 */
[----:B------:R-:W-:Y:S01]  /*b660*/  FMUL R8, R105, R8 ;  /* 0x0000000869087220 */ /* 0x000fe20000400000 */
[----:B------:R-:W-:Y:S01]  /*b670*/  @!P4 FMUL R168, R168, 16777216 ;  /* 0x4b800000a8a8c820 */ /* 0x000fe20000400000 */
[----:B------:R-:W-:Y:S01]  /*b680*/  @!P4 FMUL R173, R173, 16777216 ;  /* 0x4b800000adadc820 */ /* 0x000fe20000400000 */
[----:B------:R-:W-:Y:S01]  /*b690*/  LEA R142, R199, R140, 0x2 ;  /* 0x0000008cc78e7211 */ /* 0x000fe200078e10ff */
[----:B------:R-:W-:Y:S01]  /*b6a0*/  FADD R208, R208, R5 ;  /* 0x00000005d0d07221 */ /* 0x000fe20000000000 */
[----:B------:R-:W-:-:S02]  /*b6b0*/  @P2 IMAD.MOV.U32 R5, RZ, RZ, 0x7f800000 ;  /* 0x7f800000ff052424 */ /* 0x000fc400078e00ff */
[----:B------:R-:W-:Y:S01]  /*b6c0*/  @!P4 FMUL R172, R172, 16777216 ;  /* 0x4b800000acacc820 */ /* 0x000fe20000400000 */
[----:B------:R-:W-:Y:S01]  /*b6d0*/  @!P4 FMUL R34, R34, 16777216 ;  /* 0x4b8000002222c820 */ /* 0x000fe20000400000 */
[----:B------:R-:W-:Y:S02]  /*b6e0*/  IMAD R144, R199, 0x4, R142 ;  /* 0x00000004c7907824 */ /* 0x000fe400078e028e */
[----:B------:R-:W-:Y:S01]  /*b6f0*/  @!P4 FMUL R49, R49, 16777216 ;  /* 0x4b8000003131c820 */ /* 0x000fe20000400000 */
[----:B------:R-:W-:Y:S01]  /*b700*/  @!P4 FMUL R48, R48, 16777216 ;  /* 0x4b8000003030c820 */ /* 0x000fe20000400000 */
[----:B------:R-:W-:Y:S01]  /*b710*/  @!P4 FMUL R45, R45, 16777216 ;  /* 0x4b8000002d2dc820 */ /* 0x000fe20000400000 */
[----:B------:R-:W-:Y:S02]  /*b720*/  IMAD R146, R199, 0x4, R144 ;  /* 0x00000004c7927824 */ /* 0x000fe400078e0290 */
[----:B------:R-:W-:Y:S01]  /*b730*/  @!P4 FMUL R44, R44, 16777216 ;  /* 0x4b8000002c2cc820 */ /* 0x000fe20000400000 */
[----:B------:R-:W-:Y:S01]  /*b740*/  FADD R209, R209, R16 ;  /* 0x00000010d1d17221 */ /* 0x000fe20000000000 */
[----:B------:R-:W-:Y:S01]  /*b750*/  BAR.SYNC.DEFER_BLOCKING 0x0 ;  /* 0x0000000000007b1d */ /* 0x000fe20000010000 */
[----:B------:R-:W-:-:S02]  /*b760*/  IMAD R148, R199, 0x4, R146 ;  /* 0x00000004c7947824 */ /* 0x000fc400078e0292 */
[----:B------:R-:W-:Y:S01]  /*b770*/  FADD R207, R207, R6 ;  /* 0x00000006cfcf7221 */ /* 0x000fe20000000000 */
[----:B------:R-:W-:Y:S01]  /*b780*/  FFMA.FTZ R105, R105, 1.4426950216293334961, R8 ;  /* 0x3fb8aa3b69697823 */ /* 0x000fe20000010008 */
[C---:B------:R-:W-:Y:S01]  /*b790*/  FSETP.NEU.AND P4, PT, R104.reuse, RZ, PT ;  /* 0x000000ff6800720b */ /* 0x040fe20003f8d000 */
[----:B------:R-:W-:Y:S01]  /*b7a0*/  @P2 FFMA.FTZ R209, R104, R5, +INF ;  /* 0x7f80000068d12423 */ /* 0x000fe20000010005 */
[----:B------:R-:W-:Y:S01]  /*b7b0*/  LEA R152, R199, R148, 0x2 ;  /* 0x00000094c7987211 */ /* 0x000fe200078e10ff */
[----:B------:R-:W-:Y:S02]  /*b7c0*/  @P1 IMAD.MOV.U32 R6, RZ, RZ, 0x7f800000 ;  /* 0x7f800000ff061424 */ /* 0x000fe400078e00ff */
[----:B------:R-:W-:Y:S01]  /*b7d0*/  FADD R206, R206, R105 ;  /* 0x00000069cece7221 */ /* 0x000fe20000000000 */
[----:B------:R-:W-:Y:S02]  /*b7e0*/  @P5 IMAD.MOV.U32 R5, RZ, RZ, 0x7f800000 ;  /* 0x7f800000ff055424 */ /* 0x000fe400078e00ff */
[----:B------:R-:W-:Y:S01]  /*b7f0*/  FMUL R33, R135, R173 ;  /* 0x000000ad87217220 */ /* 0x000fe20000400000 */
[----:B------:R-:W-:-:S02]  /*b800*/  IMAD R150, R199, 0x4, R152 ;  /* 0x00000004c7967824 */ /* 0x000fc400078e0298 */
[----:B------:R-:W-:Y:S01]  /*b810*/  @P1 FFMA.FTZ R207, R101, R6, +INF ;  /* 0x7f80000065cf1423 */ /* 0x000fe20000010006 */
[C---:B------:R-:W-:Y:S01]  /*b820*/  FSETP.NEU.AND P1, PT, R102.reuse, RZ, PT ;  /* 0x000000ff6600720b */ /* 0x040fe20003f2d000 */
[----:B------:R-:W-:Y:S01]  /*b830*/  @P5 FFMA.FTZ R206, R102, R5, +INF ;  /* 0x7f80000066ce5423 */ /* 0x000fe20000010005 */
[----:B------:R-:W-:Y:S01]  /*b840*/  FMUL R34, R135, R34 ;  /* 0x0000002287227220 */ /* 0x000fe20000400000 */
[----:B------:R-:W-:Y:S01]  /*b850*/  LEA R154, R199, R150, 0x2 ;  /* 0x00000096c79a7211 */ /* 0x000fe200078e10ff */
[C---:B------:R-:W-:Y:S01]  /*b860*/  FMUL R99, R135.reuse, R99 ;  /* 0x0000006387637220 */ /* 0x040fe20000400000 */
[C---:B------:R-:W-:Y:S01]  /*b870*/  FMUL R50, R135.reuse, R50 ;  /* 0x0000003287327220 */ /* 0x040fe20000400000 */
[C---:B------:R-:W-:Y:S01]  /*b880*/  FMUL R47, R135.reuse, R47 ;  /* 0x0000002f872f7220 */ /* 0x040fe20000400000 */
[----:B------:R-:W-:Y:S01]  /*b890*/  FMUL R26, R135, R169 ;  /* 0x000000a9871a7220 */ /* 0x000fe20000400000 */
[----:B------:R-:W-:Y:S02]  /*b8a0*/  IMAD R104, R199, 0x4, R154 ;  /* 0x00000004c7687824 */ /* 0x000fe400078e029a */
[C---:B------:R-:W-:Y:S01]  /*b8b0*/  FMUL R29, R135.reuse, R172 ;  /* 0x000000ac871d7220 */ /* 0x040fe20000400000 */
[C---:B------:R-:W-:Y:S01]  /*b8c0*/  FMUL R32, R135.reuse, R49 ;  /* 0x0000003187207220 */ /* 0x040fe20000400000 */
[----:B------:R-:W-:Y:S01]  /*b8d0*/  FMUL R45, R135, R45 ;  /* 0x0000002d872d7220 */ /* 0x000fe20000400000 */
[----:B------:R-:W-:Y:S01]  /*b8e0*/  @P6 IMAD.MOV.U32 R4, RZ, RZ, 0x7f800000 ;  /* 0x7f800000ff046424 */ /* 0x000fe200078e00ff */
[----:B------:R-:W-:Y:S01]  /*b8f0*/  LEA R102, R199, R104, 0x2 ;  /* 0x00000068c7667211 */ /* 0x000fe200078e10ff */
[C---:B------:R-:W-:Y:S01]  /*b900*/  FMUL R24, R135.reuse, R51 ;  /* 0x0000003387187220 */ /* 0x040fe20000400000 */
[----:B------:R-:W-:Y:S01]  /*b910*/  LOP3.LUT R212, R0, 0x40, RZ, 0x3c, !PT ;  /* 0x0000004000d47812 */ /* 0x000fe200078e3cff */
[----:B------:R-:W-:Y:S01]  /*b920*/  FMUL R30, R135, R46 ;  /* 0x0000002e871e7220 */ /* 0x000fe20000400000 */
[----:B------:R-:W-:Y:S01]  /*b930*/  F2FP.BF16.F32.PACK_AB R33, R33, R34 ;  /* 0x000000222121723e */ /* 0x000fe200000010ff */
[----:B------:R-:W-:-:S02]  /*b940*/  IMAD R156, R199, 0x4, R102 ;  /* 0x00000004c79c7824 */ /* 0x000fc400078e0266 */
[C---:B------:R-:W-:Y:S01]  /*b950*/  FMUL R28, R135.reuse, R48 ;  /* 0x00000030871c7220 */ /* 0x040fe20000400000 */
[----:B------:R-:W-:Y:S01]  /*b960*/  FMUL R27, R135, R44 ;  /* 0x0000002c871b7220 */ /* 0x000fe20000400000 */
[----:B------:R-:W-:Y:S01]  /*b970*/  @P6 FFMA.FTZ R208, R103, R4, +INF ;  /* 0x7f80000067d06423 */ /* 0x000fe20000010004 */
[----:B------:R-:W-:Y:S01]  /*b980*/  F2FP.BF16.F32.PACK_AB R32, R32, R45 ;  /* 0x0000002d2020723e */ /* 0x000fe200000010ff */
[----:B------:R-:W-:Y:S01]  /*b990*/  IMAD R158, R199, 0x4, R156 ;  /* 0x00000004c79e7824 */ /* 0x000fe200078e029c */
[----:B------:R-:W-:Y:S01]  /*b9a0*/  F2FP.BF16.F32.PACK_AB R29, R29, R36 ;  /* 0x000000241d1d723e */ /* 0x000fe200000010ff */
[----:B------:R-:W-:Y:S01]  /*b9b0*/  LDS.128 R16, [R0+UR6+0x800] ;  /* 0x0008000600107984 */ /* 0x000fe20008000c00 */
[----:B------:R-:W-:Y:S01]  /*b9c0*/  F2FP.BF16.F32.PACK_AB R34, R47, R26 ;  /* 0x0000001a2f22723e */ /* 0x000fe200000010ff */
[----:B------:R-:W-:Y:S01]  /*b9d0*/  IMAD R160, R199, 0x4, R158 ;  /* 0x00000004c7a07824 */ /* 0x000fe200078e029e */
[----:B------:R-:W-:Y:S01]  /*b9e0*/  F2FP.BF16.F32.PACK_AB R31, R99, R50 ;  /* 0x00000032631f723e */ /* 0x000fe200000010ff */
[----:B------:R-:W0:Y:S01]  /*b9f0*/  LDS.128 R36, [R0+UR6] ;  /* 0x0000000600247984 */ /* 0x000e220008000c00 */
[----:B------:R-:W-:Y:S01]  /*ba00*/  F2FP.BF16.F32.PACK_AB R21, R91, R92 ;  /* 0x0000005c5b15723e */ /* 0x000fe200000010ff */
[----:B------:R-:W-:Y:S01]  /*ba10*/  FMUL R25, R135, R168 ;  /* 0x000000a887197220 */ /* 0x000fe20000400000 */
[C---:B------:R-:W-:Y:S01]  /*ba20*/  LEA R162, R199.reuse, R160, 0x2 ;  /* 0x000000a0c7a27211 */ /* 0x040fe200078e10ff */
[----:B------:R-:W-:Y:S01]  /*ba30*/  LDS.128 R48, [R0+UR6+0x400] ;  /* 0x0004000600307984 */ /* 0x000fe20008000c00 */
[----:B------:R-:W-:Y:S01]  /*ba40*/  F2FP.BF16.F32.PACK_AB R26, R86, R89 ;  /* 0x00000059561a723e */ /* 0x000fe200000010ff */
[----:B------:R-:W1:Y:S01]  /*ba50*/  LDC.64 R202, c[0x0][0x228] ;  /* 0x00008a00ffca7b82 */ /* 0x000e620000000a00 */
[----:B------:R-:W-:Y:S01]  /*ba60*/  F2FP.BF16.F32.PACK_AB R28, R28, R27 ;  /* 0x0000001b1c1c723e */ /* 0x000fe200000010ff */
[----:B------:R-:W-:Y:S01]  /*ba70*/  LDS.128 R8, [R0+UR6+0xc00] ;  /* 0x000c000600087984 */ /* 0x000fe20008000c00 */
[C---:B------:R-:W-:Y:S01]  /*ba80*/  IMAD R92, R199.reuse, 0x4, R162 ;  /* 0x00000004c75c7824 */ /* 0x040fe200078e02a2 */
[----:B------:R-:W-:Y:S01]  /*ba90*/  F2FP.BF16.F32.PACK_AB R30, R30, R25 ;  /* 0x000000191e1e723e */ /* 0x000fe200000010ff */
[----:B------:R-:W-:Y:S01]  /*baa0*/  ULDC.64 UR4, c[0x0][0x270] ;  /* 0x00009c0000047ab9 */ /* 0x000fe20000000a00 */
[----:B------:R-:W3:Y:S01]  /*bab0*/  LDS.128 R40, [R212+UR6] ;  /* 0x00000006d4287984 */ /* 0x000ee20008000c00 */
[C---:B------:R-:W-:Y:S01]  /*bac0*/  IMAD R86, R199.reuse, 0x4, R92 ;  /* 0x00000004c7567824 */ /* 0x040fe200078e025c */
[----:B------:R-:W-:Y:S01]  /*bad0*/  F2FP.BF16.F32.PACK_AB R27, R82, R85 ;  /* 0x00000055521b723e */ /* 0x000fe200000010ff */
[----:B------:R-:W-:Y:S01]  /*bae0*/  UIMAD UR4, UR7, UR4, URZ ;  /* 0x00000004070472a4 */ /* 0x000fe2000f8e023f */
[----:B------:R-:W4:Y:S01]  /*baf0*/  LDS.128 R44, [R212+UR6+0x400] ;  /* 0x00040006d42c7984 */ /* 0x000f220008000c00 */
[----:B------:R-:W-:Y:S01]  /*bb00*/  IMAD R82, R199, 0x4, R86 ;  /* 0x00000004c7527824 */ /* 0x000fe200078e0256 */
[----:B------:R-:W-:Y:S01]  /*bb10*/  F2FP.BF16.F32.PACK_AB R35, R35, R24 ;  /* 0x000000182323723e */ /* 0x000fe200000010ff */
[----:B------:R-:W-:Y:S01]  /*bb20*/  USHF.L.U32 UR8, UR4, 0x1, URZ ;  /* 0x0000000104087899 */ /* 0x000fe2000800063f */
[----:B------:R-:W5:Y:S01]  /*bb30*/  LDS.128 R12, [R212+UR6+0x800] ;  /* 0x00080006d40c7984 */ /* 0x000f620008000c00 */
[----:B------:R-:W-:-:S02]  /*bb40*/  F2FP.BF16.F32.PACK_AB R20, R95, R96 ;  /* 0x000000605f14723e */ /* 0x000fc400000010ff */
[----:B------:R-:W-:Y:S01]  /*bb50*/  F2FP.BF16.F32.PACK_AB R22, R87, R88 ;  /* 0x000000585716723e */ /* 0x000fe200000010ff */
[----:B------:R-:W5:Y:S01]  /*bb60*/  LDS.128 R4, [R212+UR6+0xc00] ;  /* 0x000c0006d4047984 */ /* 0x000f620008000c00 */
[----:B------:R-:W-:Y:S02]  /*bb70*/  F2FP.BF16.F32.PACK_AB R23, R83, R84 ;  /* 0x000000545317723e */ /* 0x000fe400000010ff */
[----:B------:R-:W-:Y:S01]  /*bb80*/  F2FP.BF16.F32.PACK_AB R64, R64, R65 ;  /* 0x000000414040723e */ /* 0x000fe200000010ff */
[----:B------:R-:W-:Y:S01]  /*bb90*/  BAR.SYNC.DEFER_BLOCKING 0x0 ;  /* 0x0000000000007b1d */ /* 0x000fe20000010000 */
[----:B------:R-:W-:Y:S02]  /*bba0*/  F2FP.BF16.F32.PACK_AB R65, R60, R61 ;  /* 0x0000003d3c41723e */ /* 0x000fe400000010ff */
[----:B------:R-:W-:Y:S02]  /*bbb0*/  F2FP.BF16.F32.PACK_AB R24, R94, R97 ;  /* 0x000000615e18723e */ /* 0x000fe400000010ff */
[----:B------:R-:W-:-:S02]  /*bbc0*/  F2FP.BF16.F32.PACK_AB R25, R90, R93 ;  /* 0x0000005d5a19723e */ /* 0x000fc400000010ff */
[----:B------:R-:W-:Y:S02]  /*bbd0*/  FSETP.NEU.AND P2, PT, R101, RZ, PT ;  /* 0x000000ff6500720b */ /* 0x000fe40003f4d000 */
[----:B------:R-:W-:Y:S01]  /*bbe0*/  FSETP.NEU.AND P3, PT, R103, RZ, PT ;  /* 0x000000ff6700720b */ /* 0x000fe20003f6d000 */
[----:B------:R2:W-:Y:S04]  /*bbf0*/  STS.128 [R98+UR6], R28 ;  /* 0x0000001c62007988 */ /* 0x0005e80008000c06 */
[----:B------:R0:W-:Y:S04]  /*bc00*/  STS.128 [R98+UR6+0x200], R32 ;  /* 0x0002002062007988 */ /* 0x0001e80008000c06 */
[----:B------:R3:W-:Y:S04]  /*bc10*/  STS.128 [R98+UR6+0x80], R20 ;  /* 0x0000801462007988 */ /* 0x0007e80008000c06 */
[----:B------:R4:W-:Y:S01]  /*bc20*/  STS.128 [R98+UR6+0x280], R24 ;  /* 0x0002801862007988 */ /* 0x0009e20008000c06 */
[----:B--2---:R-:W-:-:S02]  /*bc30*/  F2FP.BF16.F32.PACK_AB R30, R77, R76 ;  /* 0x0000004c4d1e723e */ /* 0x004fc400000010ff */
[----:B------:R-:W-:Y:S02]  /*bc40*/  LEA R76, R199, R82, 0x2 ;  /* 0x00000052c74c7211 */ /* 0x000fe400078e10ff */
[----:B------:R-:W-:Y:S01]  /*bc50*/  F2FP.BF16.F32.PACK_AB R31, R74, R75 ;  /* 0x0000004b4a1f723e */ /* 0x000fe200000010ff */
[----:B------:R-:W-:Y:S01]  /*bc60*/  IMAD R75, R213, UR5, RZ ;  /* 0x00000005d54b7c24 */ /* 0x000fe2000f8e02ff */
[----:B------:R-:W-:Y:S01]  /*bc70*/  F2FP.BF16.F32.PACK_AB R29, R78, R79 ;  /* 0x0000004f4e1d723e */ /* 0x000fe200000010ff */
[C---:B------:R-:W-:Y:S01]  /*bc80*/  IMAD R74, R199.reuse, 0x4, R76 ;  /* 0x00000004c74a7824 */ /* 0x040fe200078e024c */
[----:B0-----:R-:W-:Y:S01]  /*bc90*/  F2FP.BF16.F32.PACK_AB R34, R68, R69 ;  /* 0x000000454422723e */ /* 0x001fe200000010ff */
[----:B------:R-:W-:Y:S01]  /*bca0*/  UIMAD.WIDE UR4, UR4, 0x2, URZ ;  /* 0x00000002040478a5 */ /* 0x000fe2000f8e023f */
[----:B------:R-:W-:Y:S01]  /*bcb0*/  F2FP.BF16.F32.PACK_AB R33, R70, R71 ;  /* 0x000000474621723e */ /* 0x000fe200000010ff */
[----:B------:R-:W-:Y:S01]  /*bcc0*/  IMAD R78, R199, 0x4, R74 ;  /* 0x00000004c74e7824 */ /* 0x000fe200078e024a */
[----:B------:R-:W-:Y:S01]  /*bcd0*/  F2FP.BF16.F32.PACK_AB R32, R72, R73 ;  /* 0x000000494820723e */ /* 0x000fe200000010ff */
[----:B---3--:R-:W-:Y:S01]  /*bce0*/  IMAD.HI R20, R75, 0x2, RZ ;  /* 0x000000024b147827 */ /* 0x008fe200078e02ff */
[----:B------:R-:W-:-:S02]  /*bcf0*/  F2FP.BF16.F32.PACK_AB R28, R80, R81 ;  /* 0x00000051501c723e */ /* 0x000fc400000010ff */
[----:B------:R-:W-:Y:S01]  /*bd00*/  SHF.L.U32 R21, R75, 0x1, RZ ;  /* 0x000000014b157819 */ /* 0x000fe200000006ff */
[----:B------:R-:W-:Y:S01]  /*bd10*/  IMAD R68, R199, 0x4, R78 ;  /* 0x00000004c7447824 */ /* 0x000fe200078e024e */
[----:B------:R-:W-:Y:S01]  /*bd20*/  F2FP.BF16.F32.PACK_AB R35, R66, R67 ;  /* 0x000000434223723e */ /* 0x000fe200000010ff */
[----:B------:R0:W-:Y:S01]  /*bd30*/  STS.128 [R98+UR6+0x100], R28 ;  /* 0x0001001c62007988 */ /* 0x0001e20008000c06 */
[----:B-1----:R-:W-:Y:S01]  /*bd40*/  IADD3 R202, P5, P6, R21, UR8, R202 ;  /* 0x0000000815ca7c10 */ /* 0x002fe2000febe0ca */
[C---:B------:R-:W-:Y:S01]  /*bd50*/  IMAD R70, R199.reuse, 0x4, R68 ;  /* 0x00000004c7467824 */ /* 0x040fe200078e0244 */
[----:B------:R-:W-:Y:S01]  /*bd60*/  F2FP.BF16.F32.PACK_AB R21, R58, R59 ;  /* 0x0000003b3a15723e */ /* 0x000fe200000010ff */
[----:B------:R-:W-:Y:S01]  /*bd70*/  STS.128 [R98+UR6+0x300], R32 ;  /* 0x0003002062007988 */ /* 0x000fe20008000c06 */
[----:B------:R-:W-:Y:S01]  /*bd80*/  F2FP.BF16.F32.PACK_AB R66, R56, R57 ;  /* 0x000000393842723e */ /* 0x000fe200000010ff */
[C---:B------:R-:W-:Y:S01]  /*bd90*/  IMAD R72, R199.reuse, 0x4, R70 ;  /* 0x00000004c7487824 */ /* 0x040fe200078e0246 */
[----:B------:R-:W-:Y:S01]  /*bda0*/  IADD3.X R203, R20, UR5, R203, P5, P6 ;  /* 0x0000000514cb7c10 */ /* 0x000fe2000afec4cb */
[----:B------:R-:W-:Y:S01]  /*bdb0*/  ULDC UR4, c[0x0][0x27c] ;  /* 0x00009f0000047ab9 */ /* 0x000fe20000000800 */
[----:B------:R-:W-:Y:S01]  /*bdc0*/  F2FP.BF16.F32.PACK_AB R20, R62, R63 ;  /* 0x0000003f3e14723e */ /* 0x000fe200000010ff */
[----:B------:R-:W-:Y:S01]  /*bdd0*/  IMAD R80, R199, 0x4, R72 ;  /* 0x00000004c7507824 */ /* 0x000fe200078e0248 */
[----:B------:R-:W-:Y:S01]  /*bde0*/  F2FP.BF16.F32.PACK_AB R67, R55, R54 ;  /* 0x000000363743723e */ /* 0x000fe200000010ff */
[----:B------:R-:W-:Y:S01]  /*bdf0*/  UIMAD UR4, UR7, UR4, URZ ;  /* 0x00000004070472a4 */ /* 0x000fe2000f8e023f */
[----:B------:R-:W-:-:S02]  /*be00*/  F2FP.BF16.F32.PACK_AB R22, R52, R53 ;  /* 0x000000353416723e */ /* 0x000fc400000010ff */
[C---:B------:R-:W-:Y:S01]  /*be10*/  LEA R58, R199.reuse, R80, 0x2 ;  /* 0x00000050c73a7211 */ /* 0x040fe200078e10ff */
[----:B------:R1:W-:Y:S01]  /*be20*/  STS.128 [R98+UR6+0x180], R64 ;  /* 0x0001804062007988 */ /* 0x0003e20008000c06 */
[----:B------:R-:W-:Y:S01]  /*be30*/  F2FP.BF16.F32.PACK_AB R23, R2, R3 ;  /* 0x000000030217723e */ /* 0x000fe200000010ff */
[----:B------:R-:W-:Y:S01]  /*be40*/  USHF.L.U32 UR7, UR4, 0x2, URZ ;  /* 0x0000000204077899 */ /* 0x000fe2000800063f */
[-C--:B----4-:R-:W-:Y:S01]  /*be50*/  LEA R24, P6, R110, R202.reuse, 0x1 ;  /* 0x000000ca6e187211 */ /* 0x090fe200078c08ff */
[C---:B------:R-:W-:Y:S01]  /*be60*/  IMAD R56, R199.reuse, 0x4, R58 ;  /* 0x00000004c7387824 */ /* 0x040fe200078e023a */
[-C--:B------:R-:W-:Y:S01]  /*be70*/  LEA R2, P5, R100, R202.reuse, 0x1 ;  /* 0x000000ca64027211 */ /* 0x080fe200078a08ff */
[----:B------:R2:W-:Y:S01]  /*be80*/  STS.128 [R98+UR6+0x380], R20 ;  /* 0x0003801462007988 */ /* 0x0005e20008000c06 */
[----:B------:R-:W-:Y:S01]  /*be90*/  LEA.HI.X.SX32 R25, R110, R203, 0x1, P6 ;  /* 0x000000cb6e197211 */ /* 0x000fe200030f0eff */
[----:B------:R-:W-:Y:S01]  /*bea0*/  IMAD R60, R199, 0x4, R56 ;  /* 0x00000004c73c7824 */ /* 0x000fe200078e0238 */
[----:B------:R-:W-:Y:S01]  /*beb0*/  BAR.SYNC.DEFER_BLOCKING 0x0 ;  /* 0x0000000000007b1d */ /* 0x000fe20000010000 */
[----:B0-----:R-:W-:-:S02]  /*bec0*/  LEA R28, P6, R114, R202, 0x1 ;  /* 0x000000ca721c7211 */ /* 0x001fc400078c08ff */
[C---:B------:R-:W-:Y:S01]  /*bed0*/  IMAD R62, R199.reuse, 0x4, R60 ;  /* 0x00000004c73e7824 */ /* 0x040fe200078e023c */
[-C--:B------:R-:W-:Y:S01]  /*bee0*/  LEA.HI.X.SX32 R3, R100, R203.reuse, 0x1, P5 ;  /* 0x000000cb64037211 */ /* 0x080fe200028f0eff */
[----:B------:R-:W-:Y:S01]  /*bef0*/  UIMAD.WIDE UR4, UR4, 0x4, URZ ;  /* 0x00000004040478a5 */ /* 0x000fe2000f8e023f */
[----:B------:R-:W-:Y:S02]  /*bf00*/  LEA R26, P5, R112, R202, 0x1 ;  /* 0x000000ca701a7211 */ /* 0x000fe400078a08ff */
[C---:B------:R-:W-:Y:S02]  /*bf10*/  LEA R84, R199.reuse, R62, 0x2 ;  /* 0x0000003ec7547211 */ /* 0x040fe400078e10ff */
[-C--:B------:R-:W-:Y:S02]  /*bf20*/  LEA.HI.X.SX32 R29, R114, R203.reuse, 0x1, P6 ;  /* 0x000000cb721d7211 */ /* 0x080fe400030f0eff */
[----:B------:R-:W-:Y:S01]  /*bf30*/  LEA.HI.X.SX32 R27, R112, R203, 0x1, P5 ;  /* 0x000000cb701b7211 */ /* 0x000fe200028f0eff */
[----:B-1----:R-:W-:Y:S01]  /*bf40*/  IMAD R64, R199, 0x4, R84 ;  /* 0x00000004c7407824 */ /* 0x002fe200078e0254 */
[----:B--2---:R-:W-:-:S02]  /*bf50*/  LEA R22, P6, R118, R202, 0x1 ;  /* 0x000000ca76167211 */ /* 0x004fc400078c08ff */
[----:B------:R-:W-:Y:S01]  /*bf60*/  LEA R20, P5, R116, R202, 0x1 ;  /* 0x000000ca74147211 */ /* 0x000fe200078a08ff */
[C---:B------:R-:W-:Y:S01]  /*bf70*/  IMAD R66, R199.reuse, 0x4, R64 ;  /* 0x00000004c7427824 */ /* 0x040fe200078e0240 */
[-C--:B------:R-:W-:Y:S02]  /*bf80*/  LEA.HI.X.SX32 R23, R118, R203.reuse, 0x1, P6 ;  /* 0x000000cb76177211 */ /* 0x080fe400030f0eff */
[----:B------:R-:W-:Y:S01]  /*bf90*/  LEA.HI.X.SX32 R21, R116, R203, 0x1, P5 ;  /* 0x000000cb74157211 */ /* 0x000fe200028f0eff */
[C---:B------:R-:W-:Y:S01]  /*bfa0*/  IMAD R88, R199.reuse, 0x4, R66 ;  /* 0x00000004c7587824 */ /* 0x040fe200078e0242 */
[----:B------:R0:W-:Y:S04]  /*bfb0*/  STG.E.U16 desc[UR10][R2.64], R36 ;  /* 0x0000002402007986 */ /* 0x0001e8000c10150a */
[C---:B------:R-:W-:Y:S01]  /*bfc0*/  LEA R90, R199.reuse, R88, 0x2 ;  /* 0x00000058c75a7211 */ /* 0x040fe200078e10ff */
[----:B------:R1:W-:Y:S04]  /*bfd0*/  STG.E.U16 desc[UR10][R24.64], R40 ;  /* 0x0000002818007986 */ /* 0x0003e8000c10150a */
[C---:B------:R-:W-:Y:S01]  /*bfe0*/  IMAD R94, R199.reuse, 0x4, R90 ;  /* 0x00000004c75e7824 */ /* 0x040fe200078e025a */
[----:B------:R2:W-:Y:S03]  /*bff0*/  STG.E.U16 desc[UR10][R26.64], R48 ;  /* 0x000000301a007986 */ /* 0x0005e6000c10150a */
[C---:B------:R-:W-:Y:S01]  /*c000*/  IMAD R96, R199.reuse, 0x4, R94 ;  /* 0x00000004c7607824 */ /* 0x040fe200078e025e */
[----:B0-----:R-:W-:Y:S01]  /*c010*/  LEA R2, P5, R120, R202, 0x1 ;  /* 0x000000ca78027211 */ /* 0x001fe200078a08ff */
[----:B------:R-:W-:Y:S02]  /*c020*/  STG.E.U16 desc[UR10][R28.64], R44 ;  /* 0x0000002c1c007986 */ /* 0x000fe4000c10150a */
[----:B------:R-:W-:Y:S01]  /*c030*/  IMAD R98, R199, 0x4, R96 ;  /* 0x00000004c7627824 */ /* 0x000fe200078e0260 */
[----:B------:R-:W-:-:S02]  /*c040*/  PRMT R36, R36, 0x7632, R36 ;  /* 0x0000763224247816 */ /* 0x000fc40000000024 */
[C---:B-1----:R-:W-:Y:S01]  /*c050*/  LEA R24, P6, R108.reuse, R202, 0x1 ;  /* 0x000000ca6c187211 */ /* 0x042fe200078c08ff */
[----:B------:R0:W-:Y:S01]  /*c060*/  STG.E.U16 desc[UR10][R20.64], R16 ;  /* 0x0000001014007986 */ /* 0x0001e2000c10150a */
[C---:B------:R-:W-:Y:S02]  /*c070*/  LEA R100, R199.reuse, R98, 0x2 ;  /* 0x00000062c7647211 */ /* 0x040fe400078e10ff */
[-C--:B------:R-:W-:Y:S01]  /*c080*/  LEA.HI.X.SX32 R25, R108, R203.reuse, 0x1, P6 ;  /* 0x000000cb6c197211 */ /* 0x080fe200030f0eff */
[----:B-----5:R1:W-:Y:S01]  /*c090*/  STG.E.U16 desc[UR10][R22.64], R12 ;  /* 0x0000000c16007986 */ /* 0x0203e2000c10150a */
[-C--:B------:R-:W-:Y:S01]  /*c0a0*/  LEA.HI.X.SX32 R3, R120, R203.reuse, 0x1, P5 ;  /* 0x000000cb78037211 */ /* 0x080fe200028f0eff */
[C---:B------:R-:W-:Y:S01]  /*c0b0*/  IMAD R108, R199.reuse, 0x4, R100 ;  /* 0x00000004c76c7824 */ /* 0x040fe200078e0264 */
[-C--:B--2---:R-:W-:Y:S02]  /*c0c0*/  LEA R26, P5, R124, R202.reuse, 0x1 ;  /* 0x000000ca7c1a7211 */ /* 0x084fe400078a08ff */
[----:B------:R-:W-:Y:S01]  /*c0d0*/  PRMT R40, R40, 0x7632, R40 ;  /* 0x0000763228287816 */ /* 0x000fe20000000028 */
[C---:B------:R-:W-:Y:S01]  /*c0e0*/  IMAD R110, R199.reuse, 0x4, R108 ;  /* 0x00000004c76e7824 */ /* 0x040fe200078e026c */
[----:B------:R-:W-:Y:S01]  /*c0f0*/  LEA.HI.X.SX32 R27, R124, R203, 0x1, P5 ;  /* 0x000000cb7c1b7211 */ /* 0x000fe200028f0eff */
[----:B------:R2:W-:Y:S01]  /*c100*/  STG.E.U16 desc[UR10][R2.64], R8 ;  /* 0x0000000802007986 */ /* 0x0005e2000c10150a */
[-C--:B0-----:R-:W-:Y:S01]  /*c110*/  LEA R20, P5, R122, R202.reuse, 0x1 ;  /* 0x000000ca7a147211 */ /* 0x081fe200078a08ff */
[----:B------:R-:W-:Y:S01]  /*c120*/  IMAD R112, R199, 0x4, R110 ;  /* 0x00000004c7707824 */ /* 0x000fe200078e026e */
[----:B------:R-:W-:Y:S01]  /*c130*/  PRMT R48, R48, 0x7632, R48 ;  /* 0x0000763230307816 */ /* 0x000fe20000000030 */
[----:B------:R0:W-:Y:S01]  /*c140*/  STG.E.U16 desc[UR10][R24.64], R4 ;  /* 0x0000000418007986 */ /* 0x0001e2000c10150a */
[----:B-1----:R-:W-:-:S02]  /*c150*/  LEA R22, P6, R126, R202, 0x1 ;  /* 0x000000ca7e167211 */ /* 0x002fc400078c08ff */
[-C--:B------:R-:W-:Y:S01]  /*c160*/  LEA.HI.X.SX32 R21, R122, R203.reuse, 0x1, P5 ;  /* 0x000000cb7a157211 */ /* 0x080fe200028f0eff */
[----:B------:R-:W-:Y:S01]  /*c170*/  STG.E.U16 desc[UR10][R26.64], R36 ;  /* 0x000000241a007986 */ /* 0x000fe2000c10150a */
[----:B------:R-:W-:Y:S02]  /*c180*/  LEA.HI.X.SX32 R23, R126, R203, 0x1, P6 ;  /* 0x000000cb7e177211 */ /* 0x000fe400030f0eff */
[----:B------:R-:W-:Y:S01]  /*c190*/  PRMT R44, R44, 0x7632, R44 ;  /* 0x000076322c2c7816 */ /* 0x000fe2000000002c */
[----:B------:R1:W-:Y:S01]  /*c1a0*/  STG.E.U16 desc[UR10][R20.64], R40 ;  /* 0x0000002814007986 */ /* 0x0003e2000c10150a */
[----:B--2---:R-:W-:Y:S02]  /*c1b0*/  LEA R2, P5, R106, R202, 0x1 ;  /* 0x000000ca6a027211 */ /* 0x004fe400078a08ff */
[----:B0-----:R-:W-:Y:S01]  /*c1c0*/  PRMT R4, R16, 0x7632, R4 ;  /* 0x0000763210047816 */ /* 0x001fe20000000004 */
[----:B------:R0:W-:Y:S01]  /*c1d0*/  STG.E.U16 desc[UR10][R22.64], R48 ;  /* 0x0000003016007986 */ /* 0x0001e2000c10150a */
[----:B------:R-:W-:-:S02]  /*c1e0*/  LEA R16, R199, R112, 0x2 ;  /* 0x00000070c7107211 */ /* 0x000fc400078e10ff */
[-C--:B------:R-:W-:Y:S02]  /*c1f0*/  LEA R24, P6, R130, R202.reuse, 0x1 ;  /* 0x000000ca82187211 */ /* 0x080fe400078c08ff */
[-C--:B------:R-:W-:Y:S01]  /*c200*/  LEA.HI.X.SX32 R3, R106, R203.reuse, 0x1, P5 ;  /* 0x000000cb6a037211 */ /* 0x080fe200028f0eff */
[C---:B------:R-:W-:Y:S01]  /*c210*/  IMAD R106, R199.reuse, 0x4, R16 ;  /* 0x00000004c76a7824 */ /* 0x040fe200078e0210 */
[-C--:B------:R-:W-:Y:S02]  /*c220*/  LEA.HI.X.SX32 R25, R130, R203.reuse, 0x1, P6 ;  /* 0x000000cb82197211 */ /* 0x080fe400030f0eff */
[-C--:B-1----:R-:W-:Y:S01]  /*c230*/  LEA R20, P5, R128, R202.reuse, 0x1 ;  /* 0x000000ca80147211 */ /* 0x082fe200078a08ff */
[----:B------:R-:W-:Y:S01]  /*c240*/  IMAD R114, R199, 0x4, R106 ;  /* 0x00000004c7727824 */ /* 0x000fe200078e026a */
[----:B------:R1:W-:Y:S01]  /*c250*/  STG.E.U16 desc[UR10][R2.64], R44 ;  /* 0x0000002c02007986 */ /* 0x0003e2000c10150a */
[----:B0-----:R-:W-:Y:S02]  /*c260*/  LEA R22, P6, R136, R202, 0x1 ;  /* 0x000000ca88167211 */ /* 0x001fe400078c08ff */
[-C--:B------:R-:W-:Y:S01]  /*c270*/  LEA.HI.X.SX32 R21, R128, R203.reuse, 0x1, P5 ;  /* 0x000000cb80157211 */ /* 0x080fe200028f0eff */
[----:B------:R0:W-:Y:S01]  /*c280*/  STG.E.U16 desc[UR10][R24.64], R4 ;  /* 0x0000000418007986 */ /* 0x0001e2000c10150a */
[----:B------:R-:W-:-:S02]  /*c290*/  LEA.HI.X.SX32 R23, R136, R203, 0x1, P6 ;  /* 0x000000cb88177211 */ /* 0x000fc400030f0eff */
[----:B-1----:R-:W-:Y:S02]  /*c2a0*/  PRMT R3, R12, 0x7632, R3 ;  /* 0x000076320c037816 */ /* 0x002fe40000000003 */
[-C--:B------:R-:W-:Y:S02]  /*c2b0*/  LEA R2, P5, R132, R202.reuse, 0x1 ;  /* 0x000000ca84027211 */ /* 0x080fe400078a08ff */
[----:B0-----:R-:W-:Y:S01]  /*c2c0*/  PRMT R25, R8, 0x7632, R25 ;  /* 0x0000763208197816 */ /* 0x001fe20000000019 */
[----:B------:R-:W-:Y:S01]  /*c2d0*/  IMAD R8, R199, 0x4, R114 ;  /* 0x00000004c7087824 */ /* 0x000fe200078e0272 */
[----:B------:R0:W-:Y:S01]  /*c2e0*/  STG.E.U16 desc[UR10][R20.64], R3 ;  /* 0x0000000314007986 */ /* 0x0001e2000c10150a */
[----:B------:R-:W-:-:S03]  /*c2f0*/  LEA R24, P6, R134, R202, 0x1 ;  /* 0x000000ca86187211 */ /* 0x000fc600078c08ff */
[C---:B------:R-:W-:Y:S01]  /*c300*/  LEA R12, R199.reuse, R8, 0x2 ;  /* 0x00000008c70c7211 */ /* 0x040fe200078e10ff */
[----:B------:R1:W-:Y:S04]  /*c310*/  STG.E.U16 desc[UR10][R22.64], R25 ;  /* 0x0000001916007986 */ /* 0x0003e8000c10150a */
[----:B------:R-:W-:Y:S01]  /*c320*/  IMAD R116, R199, 0x4, R12 ;  /* 0x00000004c7747824 */ /* 0x000fe200078e020c */
[----:B0-----:R-:W-:-:S03]  /*c330*/  PRMT R21, R4, 0x7632, R21 ;  /* 0x0000763204157816 */ /* 0x001fc60000000015 */
[C---:B------:R-:W-:Y:S01]  /*c340*/  IMAD R4, R199.reuse, 0x4, R116 ;  /* 0x00000004c7047824 */ /* 0x040fe200078e0274 */
[-C--:B------:R-:W-:Y:S02]  /*c350*/  LEA.HI.X.SX32 R3, R132, R203.reuse, 0x1, P5 ;  /* 0x000000cb84037211 */ /* 0x080fe400028f0eff */
[----:B------:R-:W-:Y:S01]  /*c360*/  LEA R26, P5, R138, R202, 0x1 ;  /* 0x000000ca8a1a7211 */ /* 0x000fe200078a08ff */
[C---:B------:R-:W-:Y:S01]  /*c370*/  IMAD R118, R199.reuse, 0x4, R4 ;  /* 0x00000004c7767824 */ /* 0x040fe200078e0204 */
[-C--:B-1----:R-:W-:Y:S01]  /*c380*/  LEA.HI.X.SX32 R25, R134, R203.reuse, 0x1, P6 ;  /* 0x000000cb86197211 */ /* 0x082fe200030f0eff */
[----:B------:R0:W-:Y:S01]  /*c390*/  STG.E.U16 desc[UR10][R2.64], R21 ;  /* 0x0000001502007986 */ /* 0x0001e2000c10150a */
[----:B------:R-:W-:Y:S02]  /*c3a0*/  LEA.HI.X.SX32 R27, R138, R203, 0x1, P5 ;  /* 0x000000cb8a1b7211 */ /* 0x000fe400028f0eff */
[----:B------:R-:W-:Y:S01]  /*c3b0*/  LEA R120, R199, R118, 0x2 ;  /* 0x00000076c7787211 */ /* 0x000fe200078e10ff */
[----:B------:R-:W-:Y:S01]  /*c3c0*/  STG.E.U16 desc[UR10][R24.64], R37 ;  /* 0x0000002518007986 */ /* 0x000fe2000c10150a */
[----:B------:R-:W-:-:S02]  /*c3d0*/  LEA R22, P5, R142, R202, 0x1 ;  /* 0x000000ca8e167211 */ /* 0x000fc400078a08ff */
[-C--:B------:R-:W-:Y:S01]  /*c3e0*/  LEA R20, P6, R140, R202.reuse, 0x1 ;  /* 0x000000ca8c147211 */ /* 0x080fe200078c08ff */
[C---:B------:R-:W-:Y:S01]  /*c3f0*/  IMAD R122, R199.reuse, 0x4, R120 ;  /* 0x00000004c77a7824 */ /* 0x040fe200078e0278 */
[-C--:B------:R-:W-:Y:S01]  /*c400*/  LEA.HI.X.SX32 R23, R142, R203.reuse, 0x1, P5 ;  /* 0x000000cb8e177211 */ /* 0x080fe200028f0eff */
[----:B------:R1:W-:Y:S02]  /*c410*/  STG.E.U16 desc[UR10][R26.64], R41 ;  /* 0x000000291a007986 */ /* 0x0003e4000c10150a */
[C---:B------:R-:W-:Y:S01]  /*c420*/  IMAD R124, R199.reuse, 0x4, R122 ;  /* 0x00000004c77c7824 */ /* 0x040fe200078e027a */
[-C--:B0-----:R-:W-:Y:S02]  /*c430*/  LEA.HI.X.SX32 R21, R140, R203.reuse, 0x1, P6 ;  /* 0x000000cb8c157211 */ /* 0x081fe400030f0eff */
[-C--:B------:R-:W-:Y:S01]  /*c440*/  LEA R2, P5, R146, R202.reuse, 0x1 ;  /* 0x000000ca92027211 */ /* 0x080fe200078a08ff */
[----:B------:R-:W-:Y:S01]  /*c450*/  IMAD R126, R199, 0x4, R124 ;  /* 0x00000004c77e7824 */ /* 0x000fe200078e027c */
[----:B------:R-:W-:Y:S01]  /*c460*/  LEA R28, P6, R144, R202, 0x1 ;  /* 0x000000ca901c7211 */ /* 0x000fe200078c08ff */
[----:B------:R0:W-:Y:S01]  /*c470*/  STG.E.U16 desc[UR10][R20.64], R49 ;  /* 0x0000003114007986 */ /* 0x0001e2000c10150a */
[----:B------:R-:W-:-:S02]  /*c480*/  LEA.HI.X.SX32 R3, R146, R203, 0x1, P5 ;  /* 0x000000cb92037211 */ /* 0x000fc400028f0eff */
[C---:B------:R-:W-:Y:S01]  /*c490*/  LEA R128, R199.reuse, R126, 0x2 ;  /* 0x0000007ec7807211 */ /* 0x040fe200078e10ff */
[----:B------:R2:W-:Y:S01]  /*c4a0*/  STG.E.U16 desc[UR10][R22.64], R45 ;  /* 0x0000002d16007986 */ /* 0x0005e2000c10150a */
[-C--:B------:R-:W-:Y:S02]  /*c4b0*/  LEA.HI.X.SX32 R29, R144, R203.reuse, 0x1, P6 ;  /* 0x000000cb901d7211 */ /* 0x080fe400030f0eff */
[-C--:B-1----:R-:W-:Y:S01]  /*c4c0*/  LEA R26, P5, R152, R202.reuse, 0x1 ;  /* 0x000000ca981a7211 */ /* 0x082fe200078a08ff */
[C---:B------:R-:W-:Y:S01]  /*c4d0*/  IMAD R130, R199.reuse, 0x4, R128 ;  /* 0x00000004c7827824 */ /* 0x040fe200078e0280 */
[-C--:B------:R-:W-:Y:S01]  /*c4e0*/  LEA R24, P6, R148, R202.reuse, 0x1 ;  /* 0x000000ca94187211 */ /* 0x080fe200078c08ff */
[----:B------:R-:W-:Y:S01]  /*c4f0*/  STG.E.U16 desc[UR10][R28.64], R17 ;  /* 0x000000111c007986 */ /* 0x000fe2000c10150a */
[-C--:B------:R-:W-:Y:S01]  /*c500*/  LEA.HI.X.SX32 R27, R152, R203.reuse, 0x1, P5 ;  /* 0x000000cb981b7211 */ /* 0x080fe200028f0eff */
[C---:B------:R-:W-:Y:S01]  /*c510*/  IMAD R132, R199.reuse, 0x4, R130 ;  /* 0x00000004c7847824 */ /* 0x040fe200078e0282 */
[-C--:B------:R-:W-:Y:S01]  /*c520*/  LEA.HI.X.SX32 R25, R148, R203.reuse, 0x1, P6 ;  /* 0x000000cb94197211 */ /* 0x080fe200030f0eff */
[----:B------:R1:W-:Y:S01]  /*c530*/  STG.E.U16 desc[UR10][R2.64], R13 ;  /* 0x0000000d02007986 */ /* 0x0003e2000c10150a */
[-C--:B0-----:R-:W-:Y:S01]  /*c540*/  LEA R20, P5, R150, R202.reuse, 0x1 ;  /* 0x000000ca96147211 */ /* 0x081fe200078a08ff */
[----:B------:R-:W-:Y:S01]  /*c550*/  IMAD R134, R199, 0x4, R132 ;  /* 0x00000004c7867824 */ /* 0x000fe200078e0284 */
[----:B--2---:R-:W-:Y:S01]  /*c560*/  LEA R22, P6, R154, R202, 0x1 ;  /* 0x000000ca9a167211 */ /* 0x004fe200078c08ff */
[----:B------:R-:W-:Y:S01]  /*c570*/  STG.E.U16 desc[UR10][R24.64], R9 ;  /* 0x0000000918007986 */ /* 0x000fe2000c10150a */
[----:B------:R-:W-:-:S02]  /*c580*/  LEA.HI.X.SX32 R21, R150, R203, 0x1, P5 ;  /* 0x000000cb96157211 */ /* 0x000fc400028f0eff */
[----:B------:R-:W-:Y:S01]  /*c590*/  PRMT R37, R37, 0x7632, R37 ;  /* 0x0000763225257816 */ /* 0x000fe20000000025 */
[----:B------:R-:W-:Y:S01]  /*c5a0*/  STG.E.U16 desc[UR10][R26.64], R5 ;  /* 0x000000051a007986 */ /* 0x000fe2000c10150a */
[----:B------:R-:W-:Y:S02]  /*c5b0*/  PRMT R41, R41, 0x7632, R41 ;  /* 0x0000763229297816 */ /* 0x000fe40000000029 */
[-C--:B------:R-:W-:Y:S01]  /*c5c0*/  LEA.HI.X.SX32 R23, R154, R203.reuse, 0x1, P6 ;  /* 0x000000cb9a177211 */ /* 0x080fe200030f0eff */
[----:B------:R0:W-:Y:S01]  /*c5d0*/  STG.E.U16 desc[UR10][R20.64], R37 ;  /* 0x0000002514007986 */ /* 0x0001e2000c10150a */
[-C--:B------:R-:W-:Y:S02]  /*c5e0*/  LEA R30, P6, R102, R202.reuse, 0x1 ;  /* 0x000000ca661e7211 */ /* 0x080fe400078c08ff */
[----:B-1----:R-:W-:Y:S01]  /*c5f0*/  LEA R2, P5, R104, R202, 0x1 ;  /* 0x000000ca68027211 */ /* 0x002fe200078a08ff */
[----:B------:R1:W-:Y:S01]  /*c600*/  STG.E.U16 desc[UR10][R22.64], R41 ;  /* 0x0000002916007986 */ /* 0x0003e2000c10150a */
[----:B------:R-:W-:-:S02]  /*c610*/  LEA.HI.X.SX32 R31, R102, R203, 0x1, P6 ;  /* 0x000000cb661f7211 */ /* 0x000fc400030f0eff */
[----:B------:R-:W-:Y:S02]  /*c620*/  LEA R136, R199, R134, 0x2 ;  /* 0x00000086c7887211 */ /* 0x000fe400078e10ff */
[-C--:B------:R-:W-:Y:S02]  /*c630*/  LEA.HI.X.SX32 R3, R104, R203.reuse, 0x1, P5 ;  /* 0x000000cb68037211 */ /* 0x080fe400028f0eff */
[----:B------:R-:W-:Y:S01]  /*c640*/  PRMT R49, R49, 0x7632, R49 ;  /* 0x0000763231317816 */ /* 0x000fe20000000031 */
[----:B------:R-:W-:Y:S01]  /*c650*/  IMAD R138, R199, 0x4, R136 ;  /* 0x00000004c78a7824 */ /* 0x000fe200078e0288 */
[----:B------:R-:W-:Y:S02]  /*c660*/  PRMT R45, R45, 0x7632, R45 ;  /* 0x000076322d2d7816 */ /* 0x000fe4000000002d */
[-C--:B0-----:R-:W-:Y:S01]  /*c670*/  LEA R20, P5, R156, R202.reuse, 0x1 ;  /* 0x000000ca9c147211 */ /* 0x081fe200078a08ff */
[----:B------:R-:W-:Y:S01]  /*c680*/  STG.E.U16 desc[UR10][R2.64], R49 ;  /* 0x0000003102007986 */ /* 0x000fe2000c10150a */
[-C--:B-1----:R-:W-:Y:S01]  /*c690*/  LEA R22, P6, R158, R202.reuse, 0x1 ;  /* 0x000000ca9e167211 */ /* 0x082fe200078c08ff */
[C---:B------:R-:W-:Y:S01]  /*c6a0*/  IMAD R140, R199.reuse, 0x4, R138 ;  /* 0x00000004c78c7824 */ /* 0x040fe200078e028a */
[-C--:B------:R-:W-:Y:S01]  /*c6b0*/  LEA.HI.X.SX32 R21, R156, R203.reuse, 0x1, P5 ;  /* 0x000000cb9c157211 */ /* 0x080fe200028f0eff */
[----:B------:R0:W-:Y:S01]  /*c6c0*/  STG.E.U16 desc[UR10][R30.64], R45 ;  /* 0x0000002d1e007986 */ /* 0x0001e2000c10150a */
[----:B------:R-:W-:Y:S01]  /*c6d0*/  LEA.HI.X.SX32 R23, R158, R203, 0x1, P6 ;  /* 0x000000cb9e177211 */ /* 0x000fe200030f0eff */
[----:B------:R-:W-:Y:S01]  /*c6e0*/  IMAD R104, R199, 0x4, R140 ;  /* 0x00000004c7687824 */ /* 0x000fe200078e028c */
[----:B------:R-:W-:-:S02]  /*c6f0*/  LEA R26, P6, R162, R202, 0x1 ;  /* 0x000000caa21a7211 */ /* 0x000fc400078c08ff */
[-C--:B------:R-:W-:Y:S02]  /*c700*/  LEA R24, P5, R160, R202.reuse, 0x1 ;  /* 0x000000caa0187211 */ /* 0x080fe400078a08ff */
[-C--:B------:R-:W-:Y:S02]  /*c710*/  LEA.HI.X.SX32 R27, R162, R203.reuse, 0x1, P6 ;  /* 0x000000cba21b7211 */ /* 0x080fe400030f0eff */
[-C--:B------:R-:W-:Y:S02]  /*c720*/  LEA.HI.X.SX32 R25, R160, R203.reuse, 0x1, P5 ;  /* 0x000000cba0197211 */ /* 0x080fe400028f0eff */
[-C--:B------:R-:W-:Y:S02]  /*c730*/  LEA R28, P5, R92, R202.reuse, 0x1 ;  /* 0x000000ca5c1c7211 */ /* 0x080fe400078a08ff */
[----:B0-----:R-:W-:Y:S02]  /*c740*/  LEA R30, P6, R86, R202, 0x1 ;  /* 0x000000ca561e7211 */ /* 0x001fe400078c08ff */
[----:B------:R-:W-:-:S02]  /*c750*/  LEA.HI.X.SX32 R29, R92, R203, 0x1, P5 ;  /* 0x000000cb5c1d7211 */ /* 0x000fc400028f0eff */
[-C--:B------:R-:W-:Y:S02]  /*c760*/  LEA.HI.X.SX32 R31, R86, R203.reuse, 0x1, P6 ;  /* 0x000000cb561f7211 */ /* 0x080fe400030f0eff */
[----:B------:R-:W-:Y:S02]  /*c770*/  LEA R34, P6, R76, R202, 0x1 ;  /* 0x000000ca4c227211 */ /* 0x000fe400078c08ff */
[C---:B------:R-:W-:Y:S02]  /*c780*/  LEA R142, R199.reuse, R104, 0x2 ;  /* 0x00000068c78e7211 */ /* 0x040fe400078e10ff */
[-C--:B------:R-:W-:Y:S02]  /*c790*/  LEA R32, P5, R82, R202.reuse, 0x1 ;  /* 0x000000ca52207211 */ /* 0x080fe400078a08ff */
[----:B------:R-:W-:Y:S01]  /*c7a0*/  LEA.HI.X.SX32 R35, R76, R203, 0x1, P6 ;  /* 0x000000cb4c237211 */ /* 0x000fe200030f0eff */
[----:B------:R-:W-:Y:S01]  /*c7b0*/  IMAD R144, R199, 0x4, R142 ;  /* 0x00000004c7907824 */ /* 0x000fe200078e028e */
[----:B------:R-:W-:-:S02]  /*c7c0*/  LEA R40, P6, R78, R202, 0x1 ;  /* 0x000000ca4e287211 */ /* 0x000fc400078c08ff */
[-C--:B------:R-:W-:Y:S01]  /*c7d0*/  LEA.HI.X.SX32 R33, R82, R203.reuse, 0x1, P5 ;  /* 0x000000cb52217211 */ /* 0x080fe200028f0eff */
[C---:B------:R-:W-:Y:S01]  /*c7e0*/  IMAD R146, R199.reuse, 0x4, R144 ;  /* 0x00000004c7927824 */ /* 0x040fe200078e0290 */
[-C--:B------:R-:W-:Y:S02]  /*c7f0*/  LEA R36, P5, R74, R202.reuse, 0x1 ;  /* 0x000000ca4a247211 */ /* 0x080fe400078a08ff */
[-C--:B------:R-:W-:Y:S01]  /*c800*/  LEA.HI.X.SX32 R41, R78, R203.reuse, 0x1, P6 ;  /* 0x000000cb4e297211 */ /* 0x080fe200030f0eff */
[----:B------:R-:W-:Y:S01]  /*c810*/  IMAD R148, R199, 0x4, R146 ;  /* 0x00000004c7947824 */ /* 0x000fe200078e0292 */
[-C--:B------:R-:W-:Y:S02]  /*c820*/  LEA R52, P6, R70, R202.reuse, 0x1 ;  /* 0x000000ca46347211 */ /* 0x080fe400078c08ff */
[----:B------:R-:W-:Y:S02]  /*c830*/  LEA.HI.X.SX32 R37, R74, R203, 0x1, P5 ;  /* 0x000000cb4a257211 */ /* 0x000fe400028f0eff */
[----:B------:R-:W-:-:S02]  /*c840*/  LEA R48, P5, R68, R202, 0x1 ;  /* 0x000000ca44307211 */ /* 0x000fc400078a08ff */
[-C--:B------:R-:W-:Y:S02]  /*c850*/  LEA.HI.X.SX32 R53, R70, R203.reuse, 0x1, P6 ;  /* 0x000000cb46357211 */ /* 0x080fe400030f0eff */
[-C--:B------:R-:W-:Y:S02]  /*c860*/  LEA R216, P6, R80, R202.reuse, 0x1 ;  /* 0x000000ca50d87211 */ /* 0x080fe400078c08ff */
[-C--:B------:R-:W-:Y:S02]  /*c870*/  LEA.HI.X.SX32 R49, R68, R203.reuse, 0x1, P5 ;  /* 0x000000cb44317211 */ /* 0x080fe400028f0eff */
[-C--:B------:R-:W-:Y:S02]  /*c880*/  LEA R54, P5, R72, R202.reuse, 0x1 ;  /* 0x000000ca48367211 */ /* 0x080fe400078a08ff */
[----:B------:R-:W-:Y:S02]  /*c890*/  LEA.HI.X.SX32 R217, R80, R203, 0x1, P6 ;  /* 0x000000cb50d97211 */ /* 0x000fe400030f0eff */
[----:B------:R-:W-:-:S02]  /*c8a0*/  LEA R220, P6, R56, R202, 0x1 ;  /* 0x000000ca38dc7211 */ /* 0x000fc400078c08ff */
[C---:B------:R-:W-:Y:S02]  /*c8b0*/  LEA R150, R199.reuse, R148, 0x2 ;  /* 0x00000094c7967211 */ /* 0x040fe400078e10ff */
[-C--:B------:R-:W-:Y:S02]  /*c8c0*/  LEA.HI.X.SX32 R55, R72, R203.reuse, 0x1, P5 ;  /* 0x000000cb48377211 */ /* 0x080fe400028f0eff */
[-C--:B------:R-:W-:Y:S01]  /*c8d0*/  LEA R218, P5, R58, R202.reuse, 0x1 ;  /* 0x000000ca3ada7211 */ /* 0x080fe200078a08ff */
[C---:B------:R-:W-:Y:S01]  /*c8e0*/  IMAD R152, R199.reuse, 0x4, R150 ;  /* 0x00000004c7987824 */ /* 0x040fe200078e0296 */
[-C--:B------:R-:W-:Y:S02]  /*c8f0*/  LEA.HI.X.SX32 R221, R56, R203.reuse, 0x1, P6 ;  /* 0x000000cb38dd7211 */ /* 0x080fe400030f0eff */
[----:B------:R-:W-:Y:S01]  /*c900*/  LEA R224, P6, R62, R202, 0x1 ;  /* 0x000000ca3ee07211 */ /* 0x000fe200078c08ff */
[----:B------:R-:W-:Y:S01]  /*c910*/  IMAD R154, R199, 0x4, R152 ;  /* 0x00000004c79a7824 */ /* 0x000fe200078e0298 */
[----:B------:R-:W-:-:S02]  /*c920*/  LEA.HI.X.SX32 R219, R58, R203, 0x1, P5 ;  /* 0x000000cb3adb7211 */ /* 0x000fc400028f0eff */
[-C--:B------:R-:W-:Y:S01]  /*c930*/  LEA R222, P5, R60, R202.reuse, 0x1 ;  /* 0x000000ca3cde7211 */ /* 0x080fe200078a08ff */
[----:B------:R-:W-:Y:S01]  /*c940*/  IMAD R156, R199, 0x4, R154 ;  /* 0x00000004c79c7824 */ /* 0x000fe200078e029a */
[-C--:B------:R-:W-:Y:S02]  /*c950*/  LEA.HI.X.SX32 R225, R62, R203.reuse, 0x1, P6 ;  /* 0x000000cb3ee17211 */ /* 0x080fe400030f0eff */
[-C--:B------:R-:W-:Y:S02]  /*c960*/  LEA R228, P6, R64, R202.reuse, 0x1 ;  /* 0x000000ca40e47211 */ /* 0x080fe400078c08ff */
[-C--:B------:R-:W-:Y:S02]  /*c970*/  LEA.HI.X.SX32 R223, R60, R203.reuse, 0x1, P5 ;  /* 0x000000cb3cdf7211 */ /* 0x080fe400028f0eff */
[----:B------:R-:W-:Y:S02]  /*c980*/  LEA R226, P5, R84, R202, 0x1 ;  /* 0x000000ca54e27211 */ /* 0x000fe400078a08ff */
[----:B------:R-:W-:-:S02]  /*c990*/  LEA.HI.X.SX32 R229, R64, R203, 0x1, P6 ;  /* 0x000000cb40e57211 */ /* 0x000fc400030f0eff */
[-C--:B------:R-:W-:Y:S02]  /*c9a0*/  LEA R232, P6, R88, R202.reuse, 0x1 ;  /* 0x000000ca58e87211 */ /* 0x080fe400078c08ff */
[-C--:B------:R-:W-:Y:S02]  /*c9b0*/  LEA.HI.X.SX32 R227, R84, R203.reuse, 0x1, P5 ;  /* 0x000000cb54e37211 */ /* 0x080fe400028f0eff */
[----:B------:R-:W-:Y:S02]  /*c9c0*/  LEA R230, P5, R66, R202, 0x1 ;  /* 0x000000ca42e67211 */ /* 0x000fe400078a08ff */
[----:B------:R-:W-:Y:S02]  /*c9d0*/  LEA.HI.X.SX32 R233, R88, R203, 0x1, P6 ;  /* 0x000000cb58e97211 */ /* 0x000fe400030f0eff */
[----:B------:R-:W-:Y:S02]  /*c9e0*/  LEA R158, R199, R156, 0x2 ;  /* 0x0000009cc79e7211 */ /* 0x000fe400078e10ff */
[----:B------:R-:W-:-:S02]  /*c9f0*/  LEA R214, P6, R94, R202, 0x1 ;  /* 0x000000ca5ed67211 */ /* 0x000fc400078c08ff */
[-C--:B------:R-:W-:Y:S01]  /*ca00*/  LEA.HI.X.SX32 R231, R66, R203.reuse, 0x1, P5 ;  /* 0x000000cb42e77211 */ /* 0x080fe200028f0eff */
[C---:B------:R-:W-:Y:S01]  /*ca10*/  IMAD R160, R199.reuse, 0x4, R158 ;  /* 0x00000004c7a07824 */ /* 0x040fe200078e029e */
[-C--:B------:R-:W-:Y:S02]  /*ca20*/  LEA R234, P5, R90, R202.reuse, 0x1 ;  /* 0x000000ca5aea7211 */ /* 0x080fe400078a08ff */
[-C--:B------:R-:W-:Y:S01]  /*ca30*/  LEA.HI.X.SX32 R215, R94, R203.reuse, 0x1, P6 ;  /* 0x000000cb5ed77211 */ /* 0x080fe200030f0eff */
[C---:B------:R-:W-:Y:S01]  /*ca40*/  IMAD R162, R199.reuse, 0x4, R160 ;  /* 0x00000004c7a27824 */ /* 0x040fe200078e02a0 */
[-C--:B------:R-:W-:Y:S02]  /*ca50*/  LEA R2, P6, R98, R202.reuse, 0x1 ;  /* 0x000000ca62027211 */ /* 0x080fe400078c08ff */
[----:B------:R-:W-:Y:S01]  /*ca60*/  LEA.HI.X.SX32 R235, R90, R203, 0x1, P5 ;  /* 0x000000cb5aeb7211 */ /* 0x000fe200028f0eff */
[----:B------:R-:W-:Y:S01]  /*ca70*/  IMAD R164, R199, 0x4, R162 ;  /* 0x00000004c7a47824 */ /* 0x000fe200078e02a2 */
        /* <DEDUP_REMOVED lines=24> */
[-C--:B------:R-:W-:Y:S02]  /*cc00*/  LEA R70, P5, R12, R202.reuse, 0x1 ;  /* 0x000000ca0c467211 */ /* 0x080fe400078a08ff */
[----:B------:R-:W-:Y:S02]  /*cc10*/  LEA.HI.X.SX32 R73, R116, R203, 0x1, P6 ;  /* 0x000000cb74497211 */ /* 0x000fe400030f0eff */
[----:B------:R-:W-:Y:S02]  /*cc20*/  LEA R76, P6, R118, R202, 0x1 ;  /* 0x000000ca764c7211 */ /* 0x000fe400078c08ff */
[----:B------:R-:W-:-:S02]  /*cc30*/  LEA R174, R199, R172, 0x2 ;  /* 0x000000acc7ae7211 */ /* 0x000fc400078e10ff */
[-C--:B------:R-:W-:Y:S02]  /*cc40*/  LEA.HI.X.SX32 R71, R12, R203.reuse, 0x1, P5 ;  /* 0x000000cb0c477211 */ /* 0x080fe400028f0eff */
[-C--:B------:R-:W-:Y:S01]  /*cc50*/  LEA R74, P5, R4, R202.reuse, 0x1 ;  /* 0x000000ca044a7211 */ /* 0x080fe200078a08ff */
[C---:B------:R-:W-:Y:S01]  /*cc60*/  IMAD R16, R199.reuse, 0x4, R174 ;  /* 0x00000004c7107824 */ /* 0x040fe200078e02ae */
[-C--:B------:R-:W-:Y:S02]  /*cc70*/  LEA.HI.X.SX32 R77, R118, R203.reuse, 0x1, P6 ;  /* 0x000000cb764d7211 */ /* 0x080fe400030f0eff */
[-C--:B------:R-:W-:Y:S01]  /*cc80*/  LEA R80, P6, R122, R202.reuse, 0x1 ;  /* 0x000000ca7a507211 */ /* 0x080fe200078c08ff */
[C---:B------:R-:W-:Y:S01]  /*cc90*/  IMAD R8, R199.reuse, 0x4, R16 ;  /* 0x00000004c7087824 */ /* 0x040fe200078e0210 */
[-C--:B------:R-:W-:Y:S02]  /*cca0*/  LEA.HI.X.SX32 R75, R4, R203.reuse, 0x1, P5 ;  /* 0x000000cb044b7211 */ /* 0x080fe400028f0eff */
[----:B------:R-:W-:Y:S01]  /*ccb0*/  LEA R78, P5, R120, R202, 0x1 ;  /* 0x000000ca784e7211 */ /* 0x000fe200078a08ff */
[----:B------:R-:W-:Y:S01]  /*ccc0*/  IMAD R12, R199, 0x4, R8 ;  /* 0x00000004c70c7824 */ /* 0x000fe200078e0208 */
[----:B------:R-:W-:-:S02]  /*ccd0*/  LEA.HI.X.SX32 R81, R122, R203, 0x1, P6 ;  /* 0x000000cb7a517211 */ /* 0x000fc400030f0eff */
[-C--:B------:R-:W-:Y:S02]  /*cce0*/  LEA R84, P6, R126, R202.reuse, 0x1 ;  /* 0x000000ca7e547211 */ /* 0x080fe400078c08ff */
[-C--:B------:R-:W-:Y:S02]  /*ccf0*/  LEA.HI.X.SX32 R79, R120, R203.reuse, 0x1, P5 ;  /* 0x000000cb784f7211 */ /* 0x080fe400028f0eff */
[-C--:B------:R-:W-:Y:S02]  /*cd00*/  LEA R82, P5, R124, R202.reuse, 0x1 ;  /* 0x000000ca7c527211 */ /* 0x080fe400078a08ff */
[-C--:B------:R-:W-:Y:S02]  /*cd10*/  LEA.HI.X.SX32 R85, R126, R203.reuse, 0x1, P6 ;  /* 0x000000cb7e557211 */ /* 0x080fe400030f0eff */
[----:B------:R-:W-:Y:S02]  /*cd20*/  LEA R88, P6, R130, R202, 0x1 ;  /* 0x000000ca82587211 */ /* 0x000fe400078c08ff */
[----:B------:R-:W-:-:S02]  /*cd30*/  LEA.HI.X.SX32 R83, R124, R203, 0x1, P5 ;  /* 0x000000cb7c537211 */ /* 0x000fc400028f0eff */
[C---:B------:R-:W-:Y:S02]  /*cd40*/  LEA R4, R199.reuse, R12, 0x2 ;  /* 0x0000000cc7047211 */ /* 0x040fe400078e10ff */
[-C--:B------:R-:W-:Y:S02]  /*cd50*/  LEA R86, P5, R128, R202.reuse, 0x1 ;  /* 0x000000ca80567211 */ /* 0x080fe400078a08ff */
[-C--:B------:R-:W-:Y:S01]  /*cd60*/  LEA.HI.X.SX32 R89, R130, R203.reuse, 0x1, P6 ;  /* 0x000000cb82597211 */ /* 0x080fe200030f0eff */
[C---:B------:R-:W-:Y:S01]  /*cd70*/  IMAD R176, R199.reuse, 0x4, R4 ;  /* 0x00000004c7b07824 */ /* 0x040fe200078e0204 */
[-C--:B------:R-:W-:Y:S02]  /*cd80*/  LEA R92, P6, R134, R202.reuse, 0x1 ;  /* 0x000000ca865c7211 */ /* 0x080fe400078c08ff */
[----:B------:R-:W-:Y:S01]  /*cd90*/  LEA.HI.X.SX32 R87, R128, R203, 0x1, P5 ;  /* 0x000000cb80577211 */ /* 0x000fe200028f0eff */
[----:B------:R-:W-:Y:S01]  /*cda0*/  IMAD R178, R199, 0x4, R176 ;  /* 0x00000004c7b27824 */ /* 0x000fe200078e02b0 */
[----:B------:R-:W-:-:S02]  /*cdb0*/  LEA R90, P5, R132, R202, 0x1 ;  /* 0x000000ca845a7211 */ /* 0x000fc400078a08ff */
[-C--:B------:R-:W-:Y:S01]  /*cdc0*/  LEA.HI.X.SX32 R93, R134, R203.reuse, 0x1, P6 ;  /* 0x000000cb865d7211 */ /* 0x080fe200030f0eff */
[----:B------:R-:W-:Y:S01]  /*cdd0*/  IMAD R180, R199, 0x4, R178 ;  /* 0x00000004c7b47824 */ /* 0x000fe200078e02b2 */
[-C--:B------:R-:W-:Y:S02]  /*cde0*/  LEA R96, P6, R138, R202.reuse, 0x1 ;  /* 0x000000ca8a607211 */ /* 0x080fe400078c08ff */
[-C--:B------:R-:W-:Y:S02]  /*cdf0*/  LEA.HI.X.SX32 R91, R132, R203.reuse, 0x1, P5 ;  /* 0x000000cb845b7211 */ /* 0x080fe400028f0eff */
[-C--:B------:R-:W-:Y:S02]  /*ce00*/  LEA R94, P5, R136, R202.reuse, 0x1 ;  /* 0x000000ca885e7211 */ /* 0x080fe400078a08ff */
[----:B------:R-:W-:Y:S02]  /*ce10*/  LEA.HI.X.SX32 R97, R138, R203, 0x1, P6 ;  /* 0x000000cb8a617211 */ /* 0x000fe400030f0eff */
[----:B------:R-:W-:-:S02]  /*ce20*/  LEA R100, P6, R104, R202, 0x1 ;  /* 0x000000ca68647211 */ /* 0x000fc400078c08ff */
[-C--:B------:R-:W-:Y:S02]  /*ce30*/  LEA.HI.X.SX32 R95, R136, R203.reuse, 0x1, P5 ;  /* 0x000000cb885f7211 */ /* 0x080fe400028f0eff */
[-C--:B------:R-:W-:Y:S02]  /*ce40*/  LEA R98, P5, R140, R202.reuse, 0x1 ;  /* 0x000000ca8c627211 */ /* 0x080fe400078a08ff */
[-C--:B------:R-:W-:Y:S02]  /*ce50*/  LEA.HI.X.SX32 R101, R104, R203.reuse, 0x1, P6 ;  /* 0x000000cb68657211 */ /* 0x080fe400030f0eff */
[----:B------:R-:W-:Y:S02]  /*ce60*/  LEA R104, P6, R144, R202, 0x1 ;  /* 0x000000ca90687211 */ /* 0x000fe400078c08ff */
[----:B------:R-:W-:Y:S02]  /*ce70*/  LEA R186, R199, R180, 0x2 ;  /* 0x000000b4c7ba7211 */ /* 0x000fe400078e10ff */
[----:B------:R-:W-:-:S02]  /*ce80*/  LEA.HI.X.SX32 R99, R140, R203, 0x1, P5 ;  /* 0x000000cb8c637211 */ /* 0x000fc400028f0eff */
        /* <DEDUP_REMOVED lines=15> */
[----:B------:R-:W-:Y:S02]  /*cf80*/  LEA R114, P5, R154, R202, 0x1 ;  /* 0x000000ca9a727211 */ /* 0x000fe400078a08ff */
[-C--:B------:R-:W-:Y:S02]  /*cf90*/  LEA.HI.X.SX32 R117, R156, R203.reuse, 0x1, P6 ;  /* 0x000000cb9c757211 */ /* 0x080fe400030f0eff */
        /* <DEDUP_REMOVED lines=35> */
[-C--:B------:R-:W-:Y:S02]  /*d1d0*/  LEA.HI.X.SX32 R145, R176, R203.reuse, 0x1, P6 ;  /* 0x000000cbb0917211 */ /* 0x080fe400030f0eff */
[----:B------:R-:W-:Y:S02]  /*d1e0*/  LEA R148, P6, R180, R202, 0x1 ;  /* 0x000000cab4947211 */ /* 0x000fe400078c08ff */
[C---:B------:R-:W-:Y:S02]  /*d1f0*/  LEA R8, R199.reuse, R16, 0x2 ;  /* 0x00000010c7087211 */ /* 0x040fe400078e10ff */
[-C--:B------:R-:W-:Y:S02]  /*d200*/  LEA.HI.X.SX32 R143, R4, R203.reuse, 0x1, P5 ;  /* 0x000000cb048f7211 */ /* 0x080fe400028f0eff */
[----:B------:R-:W-:Y:S01]  /*d210*/  LEA R146, P5, R178, R202, 0x1 ;  /* 0x000000cab2927211 */ /* 0x000fe200078a08ff */
[----:B------:R-:W-:Y:S01]  /*d220*/  IMAD R4, R199, 0x4, R8 ;  /* 0x00000004c7047824 */ /* 0x000fe200078e0208 */
[----:B------:R-:W-:-:S02]  /*d230*/  LEA.HI.X.SX32 R149, R180, R203, 0x1, P6 ;  /* 0x000000cbb4957211 */ /* 0x000fc400030f0eff */
[-C--:B------:R-:W-:Y:S01]  /*d240*/  LEA R152, P6, R188, R202.reuse, 0x1 ;  /* 0x000000cabc987211 */ /* 0x080fe200078c08ff */
[C---:B------:R-:W-:Y:S01]  /*d250*/  IMAD R12, R199.reuse, 0x4, R4 ;  /* 0x00000004c70c7824 */ /* 0x040fe200078e0204 */
[-C--:B------:R-:W-:Y:S02]  /*d260*/  LEA.HI.X.SX32 R147, R178, R203.reuse, 0x1, P5 ;  /* 0x000000cbb2937211 */ /* 0x080fe400028f0eff */
[-C--:B------:R-:W-:Y:S02]  /*d270*/  LEA R150, P5, R186, R202.reuse, 0x1 ;  /* 0x000000caba967211 */ /* 0x080fe400078a08ff */
[-C--:B------:R-:W-:Y:S01]  /*d280*/  LEA.HI.X.SX32 R153, R188, R203.reuse, 0x1, P6 ;  /* 0x000000cbbc997211 */ /* 0x080fe200030f0eff */
[----:B------:R-:W-:Y:S01]  /*d290*/  IMAD R188, R199, 0x4, R12 ;  /* 0x00000004c7bc7824 */ /* 0x000fe200078e020c */
[----:B------:R-:W-:Y:S02]  /*d2a0*/  LEA R156, P6, R192, R202, 0x1 ;  /* 0x000000cac09c7211 */ /* 0x000fe400078c08ff */
[----:B------:R-:W-:-:S02]  /*d2b0*/  LEA.HI.X.SX32 R151, R186, R203, 0x1, P5 ;  /* 0x000000cbba977211 */ /* 0x000fc400028f0eff */
[-C--:B------:R-:W-:Y:S02]  /*d2c0*/  LEA R154, P5, R190, R202.reuse, 0x1 ;  /* 0x000000cabe9a7211 */ /* 0x080fe400078a08ff */
[-C--:B------:R-:W-:Y:S02]  /*d2d0*/  LEA.HI.X.SX32 R157, R192, R203.reuse, 0x1, P6 ;  /* 0x000000cbc09d7211 */ /* 0x080fe400030f0eff */
[----:B------:R-:W-:Y:S02]  /*d2e0*/  LEA R160, P6, R196, R202, 0x1 ;  /* 0x000000cac4a07211 */ /* 0x000fe400078c08ff */
[-C--:B------:R-:W-:Y:S02]  /*d2f0*/  LEA.HI.X.SX32 R155, R190, R203.reuse, 0x1, P5 ;  /* 0x000000cbbe9b7211 */ /* 0x080fe400028f0eff */
[----:B------:R-:W-:Y:S02]  /*d300*/  LEA R190, R199, R188, 0x2 ;  /* 0x000000bcc7be7211 */ /* 0x000fe400078e10ff */
[----:B------:R-:W-:-:S02]  /*d310*/  LEA.HI.X.SX32 R161, R196, R203, 0x1, P6 ;  /* 0x000000cbc4a17211 */ /* 0x000fc400030f0eff */
[-C--:B------:R-:W-:Y:S01]  /*d320*/  LEA R158, P5, R194, R202.reuse, 0x1 ;  /* 0x000000cac29e7211 */ /* 0x080fe200078a08ff */
[C---:B------:R-:W-:Y:S01]  /*d330*/  IMAD R192, R199.reuse, 0x4, R190 ;  /* 0x00000004c7c07824 */ /* 0x040fe200078e02be */
[-C--:B------:R-:W-:Y:S02]  /*d340*/  LEA R164, P6, R200, R202.reuse, 0x1 ;  /* 0x000000cac8a47211 */ /* 0x080fe400078c08ff */
[-C--:B------:R-:W-:Y:S01]  /*d350*/  LEA.HI.X.SX32 R159, R194, R203.reuse, 0x1, P5 ;  /* 0x000000cbc29f7211 */ /* 0x080fe200028f0eff */
[C---:B------:R-:W-:Y:S01]  /*d360*/  IMAD R194, R199.reuse, 0x4, R192 ;  /* 0x00000004c7c27824 */ /* 0x040fe200078e02c0 */
[----:B------:R-:W-:Y:S02]  /*d370*/  LEA.HI.X.SX32 R165, R200, R203, 0x1, P6 ;  /* 0x000000cbc8a57211 */ /* 0x000fe400030f0eff */
[-C--:B------:R-:W-:Y:S01]  /*d380*/  LEA R162, P5, R198, R202.reuse, 0x1 ;  /* 0x000000cac6a27211 */ /* 0x080fe200078a08ff */
[----:B------:R-:W-:Y:S01]  /*d390*/  IMAD R196, R199, 0x4, R194 ;  /* 0x00000004c7c47824 */ /* 0x000fe200078e02c2 */
[----:B------:R-:W-:-:S02]  /*d3a0*/  LEA R168, P6, R238, R202, 0x1 ;  /* 0x000000caeea87211 */ /* 0x000fc400078c08ff */
[-C--:B------:R-:W-:Y:S02]  /*d3b0*/  LEA.HI.X.SX32 R163, R198, R203.reuse, 0x1, P5 ;  /* 0x000000cbc6a37211 */ /* 0x080fe400028f0eff */
[-C--:B------:R-:W-:Y:S02]  /*d3c0*/  LEA.HI.X.SX32 R169, R238, R203.reuse, 0x1, P6 ;  /* 0x000000cbeea97211 */ /* 0x080fe400030f0eff */
[-C--:B------:R-:W-:Y:S02]  /*d3d0*/  LEA R166, P5, R236, R202.reuse, 0x1 ;  /* 0x000000caeca67211 */ /* 0x080fe400078a08ff */
[----:B------:R-:W-:Y:S02]  /*d3e0*/  LEA R172, P6, R16, R202, 0x1 ;  /* 0x000000ca10ac7211 */ /* 0x000fe400078c08ff */
[-C--:B------:R-:W-:Y:S02]  /*d3f0*/  LEA.HI.X.SX32 R167, R236, R203.reuse, 0x1, P5 ;  /* 0x000000cbeca77211 */ /* 0x080fe400028f0eff */
[----:B------:R-:W-:-:S02]  /*d400*/  LEA.HI.X.SX32 R173, R16, R203, 0x1, P6 ;  /* 0x000000cb10ad7211 */ /* 0x000fc400030f0eff */
[-C--:B------:R-:W-:Y:S02]  /*d410*/  LEA R170, P5, R240, R202.reuse, 0x1 ;  /* 0x000000caf0aa7211 */ /* 0x080fe400078a08ff */
[----:B------:R-:W-:Y:S02]  /*d420*/  LEA R176, P6, R4, R202, 0x1 ;  /* 0x000000ca04b07211 */ /* 0x000fe400078c08ff */
[C---:B------:R-:W-:Y:S02]  /*d430*/  LEA R16, R199.reuse, R196, 0x2 ;  /* 0x000000c4c7107211 */ /* 0x040fe400078e10ff */
[-C--:B------:R-:W-:Y:S02]  /*d440*/  LEA.HI.X.SX32 R171, R240, R203.reuse, 0x1, P5 ;  /* 0x000000cbf0ab7211 */ /* 0x080fe400028f0eff */
[----:B------:R-:W-:Y:S01]  /*d450*/  LEA.HI.X.SX32 R177, R4, R203, 0x1, P6 ;  /* 0x000000cb04b17211 */ /* 0x000fe200030f0eff */
[----:B------:R-:W-:Y:S01]  /*d460*/  IMAD R4, R199, 0x4, R16 ;  /* 0x00000004c7047824 */ /* 0x000fe200078e0210 */
[----:B------:R-:W-:-:S02]  /*d470*/  LEA R174, P5, R8, R202, 0x1 ;  /* 0x000000ca08ae7211 */ /* 0x000fc400078a08ff */
[-C--:B------:R-:W-:Y:S02]  /*d480*/  LEA R180, P6, R188, R202.reuse, 0x1 ;  /* 0x000000cabcb47211 */ /* 0x080fe400078c08ff */
[-C--:B------:R-:W-:Y:S01]  /*d490*/  LEA.HI.X.SX32 R175, R8, R203.reuse, 0x1, P5 ;  /* 0x000000cb08af7211 */ /* 0x080fe200028f0eff */
[C---:B------:R-:W-:Y:S01]  /*d4a0*/  IMAD R8, R199.reuse, 0x4, R4 ;  /* 0x00000004c7087824 */ /* 0x040fe200078e0204 */
[-C--:B------:R-:W-:Y:S02]  /*d4b0*/  LEA.HI.X.SX32 R181, R188, R203.reuse, 0x1, P6 ;  /* 0x000000cbbcb57211 */ /* 0x080fe400030f0eff */
[-C--:B------:R-:W-:Y:S02]  /*d4c0*/  LEA R178, P5, R12, R202.reuse, 0x1 ;  /* 0x000000ca0cb27211 */ /* 0x080fe400078a08ff */
[----:B------:R-:W-:Y:S02]  /*d4d0*/  LEA R188, P6, R192, R202, 0x1 ;  /* 0x000000cac0bc7211 */ /* 0x000fe400078c08ff */
[-C--:B------:R-:W-:Y:S01]  /*d4e0*/  LEA.HI.X.SX32 R179, R12, R203.reuse, 0x1, P5 ;  /* 0x000000cb0cb37211 */ /* 0x080fe200028f0eff */
[----:B------:R-:W-:Y:S01]  /*d4f0*/  IMAD R12, R199, 0x4, R8 ;  /* 0x00000004c70c7824 */ /* 0x000fe200078e0208 */
[----:B------:R-:W-:-:S02]  /*d500*/  LEA.HI.X.SX32 R189, R192, R203, 0x1, P6 ;  /* 0x000000cbc0bd7211 */ /* 0x000fc400030f0eff */
[-C--:B------:R-:W-:Y:S02]  /*d510*/  LEA R186, P5, R190, R202.reuse, 0x1 ;  /* 0x000000cabeba7211 */ /* 0x080fe400078a08ff */
[-C--:B------:R-:W-:Y:S02]  /*d520*/  LEA R192, P6, R196, R202.reuse, 0x1 ;  /* 0x000000cac4c07211 */ /* 0x080fe400078c08ff */
[-C--:B------:R-:W-:Y:S02]  /*d530*/  LEA.HI.X.SX32 R187, R190, R203.reuse, 0x1, P5 ;  /* 0x000000cbbebb7211 */ /* 0x080fe400028f0eff */
[----:B------:R-:W-:Y:S02]  /*d540*/  LEA.HI.X.SX32 R193, R196, R203, 0x1, P6 ;  /* 0x000000cbc4c17211 */ /* 0x000fe400030f0eff */
[-C--:B------:R-:W-:Y:S02]  /*d550*/  LEA R190, P5, R194, R202.reuse, 0x1 ;  /* 0x000000cac2be7211 */ /* 0x080fe400078a08ff */
[----:B------:R-:W-:-:S02]  /*d560*/  LEA R196, P6, R4, R202, 0x1 ;  /* 0x000000ca04c47211 */ /* 0x000fc400078c08ff */
[C---:B------:R-:W-:Y:S02]  /*d570*/  LEA R236, R199.reuse, R12, 0x2 ;  /* 0x0000000cc7ec7211 */ /* 0x040fe400078e10ff */
[-C--:B------:R-:W-:Y:S02]  /*d580*/  LEA.HI.X.SX32 R191, R194, R203.reuse, 0x1, P5 ;  /* 0x000000cbc2bf7211 */ /* 0x080fe400028f0eff */
[-C--:B------:R-:W-:Y:S01]  /*d590*/  LEA.HI.X.SX32 R197, R4, R203.reuse, 0x1, P6 ;  /* 0x000000cb04c57211 */ /* 0x080fe200030f0eff */
[----:B------:R-:W-:Y:S01]  /*d5a0*/  IMAD R4, R199, 0x4, R236 ;  /* 0x00000004c7047824 */ /* 0x000fe200078e02ec */
[-C--:B------:R-:W-:Y:S02]  /*d5b0*/  LEA R194, P5, R16, R202.reuse, 0x1 ;  /* 0x000000ca10c27211 */ /* 0x080fe400078a08ff */
[----:B------:R-:W-:Y:S02]  /*d5c0*/  LEA R200, P6, R12, R202, 0x1 ;  /* 0x000000ca0cc87211 */ /* 0x000fe400078c08ff */
[----:B------:R-:W-:-:S02]  /*d5d0*/  LEA.HI.X.SX32 R195, R16, R203, 0x1, P5 ;  /* 0x000000cb10c37211 */ /* 0x000fc400028f0eff */
[-C--:B------:R-:W-:Y:S02]  /*d5e0*/  LEA.HI.X.SX32 R201, R12, R203.reuse, 0x1, P6 ;  /* 0x000000cb0cc97211 */ /* 0x080fe400030f0eff */
[C---:B------:R-:W-:Y:S02]  /*d5f0*/  LEA R16, P6, R4.reuse, R202, 0x1 ;  /* 0x000000ca04107211 */ /* 0x040fe400078c08ff */
[----:B------:R-:W-:Y:S02]  /*d600*/  PRMT R5, R17, 0x7632, R5 ;  /* 0x0000763211057816 */ /* 0x000fe40000000005 */
[----:B------:R-:W-:Y:S02]  /*d610*/  PRMT R13, R13, 0x7632, R13 ;  /* 0x000076320d0d7816 */ /* 0x000fe4000000000d */
[----:B------:R-:W-:Y:S01]  /*d620*/  LEA.HI.X.SX32 R17, R4, R203, 0x1, P6 ;  /* 0x000000cb04117211 */ /* 0x000fe200030f0eff */
[----:B------:R0:W-:Y:S01]  /*d630*/  STG.E.U16 desc[UR10][R20.64], R5 ;  /* 0x0000000514007986 */ /* 0x0001e2000c10150a */
[----:B------:R-:W-:-:S02]  /*d640*/  PRMT R12, R9, 0x7632, R12 ;  /* 0x00007632090c7816 */ /* 0x000fc4000000000c */
[----:B------:R-:W-:Y:S01]  /*d650*/  PRMT R4, R5, 0x7632, R4 ;  /* 0x0000763205047816 */ /* 0x000fe20000000004 */
[----:B------:R-:W-:Y:S01]  /*d660*/  STG.E.U16 desc[UR10][R22.64], R13 ;  /* 0x0000000d16007986 */ /* 0x000fe2000c10150a */
[C---:B------:R-:W-:Y:S02]  /*d670*/  LEA R198, P5, R8.reuse, R202, 0x1 ;  /* 0x000000ca08c67211 */ /* 0x040fe400078a08ff */
[----:B------:R-:W-:Y:S01]  /*d680*/  PRMT R9, R47, 0x7632, R9 ;  /* 0x000076322f097816 */ /* 0x000fe20000000009 */
[----:B------:R1:W-:Y:S01]  /*d690*/  STG.E.U16 desc[UR10][R24.64], R12 ;  /* 0x0000000c18007986 */ /* 0x0003e2000c10150a */
[----:B------:R-:W-:Y:S02]  /*d6a0*/  LEA.HI.X.SX32 R199, R8, R203, 0x1, P5 ;  /* 0x000000cb08c77211 */ /* 0x000fe400028f0eff */
[----:B------:R-:W-:Y:S01]  /*d6b0*/  PRMT R8, R46, 0x7632, R8 ;  /* 0x000076322e087816 */ /* 0x000fe20000000008 */
[----:B------:R2:W-:Y:S01]  /*d6c0*/  STG.E.U16 desc[UR10][R26.64], R4 ;  /* 0x000000041a007986 */ /* 0x0005e2000c10150a */
[----:B0-----:R-:W-:-:S02]  /*d6d0*/  PRMT R5, R42, 0x7632, R5 ;  /* 0x000076322a057816 */ /* 0x001fc40000000005 */
[C---:B------:R-:W-:Y:S01]  /*d6e0*/  LEA R202, P5, R236.reuse, R202, 0x1 ;  /* 0x000000caecca7211 */ /* 0x040fe200078a08ff */
[----:B------:R-:W-:Y:S03]  /*d6f0*/  STG.E.U16 desc[UR10][R28.64], R38 ;  /* 0x000000261c007986 */ /* 0x000fe6000c10150a */
[----:B------:R-:W-:Y:S01]  /*d700*/  LEA.HI.X.SX32 R203, R236, R203, 0x1, P5 ;  /* 0x000000cbeccb7211 */ /* 0x000fe200028f0eff */
[----:B------:R-:W-:Y:S01]  /*d710*/  STG.E.U16 desc[UR10][R30.64], R42 ;  /* 0x0000002a1e007986 */ /* 0x000fe2000c10150a */
[----:B-1----:R-:W-:-:S03]  /*d720*/  PRMT R12, R7, 0x7632, R12 ;  /* 0x00007632070c7816 */ /* 0x002fc6000000000c */
[----:B------:R-:W-:Y:S01]  /*d730*/  STG.E.U16 desc[UR10][R32.64], R50 ;  /* 0x0000003220007986 */ /* 0x000fe2000c10150a */
[----:B--2---:R-:W-:Y:S02]  /*d740*/  PRMT R27, R38, 0x7632, R27 ;  /* 0x00007632261b7816 */ /* 0x004fe4000000001b */
[----:B------:R-:W-:Y:S01]  /*d750*/  PRMT R4, R50, 0x7632, R4 ;  /* 0x0000763232047816 */ /* 0x000fe20000000004 */
[----:B------:R-:W-:Y:S04]  /*d760*/  STG.E.U16 desc[UR10][R34.64], R46 ;  /* 0x0000002e22007986 */ /* 0x000fe8000c10150a */
[----:B------:R0:W-:Y:S04]  /*d770*/  STG.E.U16 desc[UR10][R36.64], R18 ;  /* 0x0000001224007986 */ /* 0x0001e8000c10150a */
[----:B------:R1:W-:Y:S04]  /*d780*/  STG.E.U16 desc[UR10][R40.64], R14 ;  /* 0x0000000e28007986 */ /* 0x0003e8000c10150a */
[----:B------:R2:W-:Y:S04]  /*d790*/  STG.E.U16 desc[UR10][R48.64], R10 ;  /* 0x0000000a30007986 */ /* 0x0005e8000c10150a */
[----:B------:R3:W-:Y:S01]  /*d7a0*/  STG.E.U16 desc[UR10][R52.64], R6 ;  /* 0x0000000634007986 */ /* 0x0007e2000c10150a */
[----:B0-----:R-:W-:-:S03]  /*d7b0*/  PRMT R18, R18, 0x7632, R18 ;  /* 0x0000763212127816 */ /* 0x001fc60000000012 */
[----:B------:R-:W-:Y:S01]  /*d7c0*/  STG.E.U16 desc[UR10][R54.64], R27 ;  /* 0x0000001b36007986 */ /* 0x000fe2000c10150a */
[----:B-1----:R-:W-:-:S03]  /*d7d0*/  PRMT R14, R14, 0x7632, R14 ;  /* 0x000076320e0e7816 */ /* 0x002fc6000000000e */
[----:B------:R0:W-:Y:S01]  /*d7e0*/  STG.E.U16 desc[UR10][R216.64], R5 ;  /* 0x00000005d8007986 */ /* 0x0001e2000c10150a */
[----:B--2---:R-:W-:-:S03]  /*d7f0*/  PRMT R10, R10, 0x7632, R10 ;  /* 0x000076320a0a7816 */ /* 0x004fc6000000000a */
[----:B------:R1:W-:Y:S01]  /*d800*/  STG.E.U16 desc[UR10][R218.64], R4 ;  /* 0x00000004da007986 */ /* 0x0003e2000c10150a */
[----:B---3--:R-:W-:-:S03]  /*d810*/  PRMT R6, R6, 0x7632, R6 ;  /* 0x0000763206067816 */ /* 0x008fc60000000006 */
[----:B------:R2:W-:Y:S04]  /*d820*/  STG.E.U16 desc[UR10][R220.64], R8 ;  /* 0x00000008dc007986 */ /* 0x0005e8000c10150a */
[----:B------:R-:W-:Y:S01]  /*d830*/  STG.E.U16 desc[UR10][R222.64], R18 ;  /* 0x00000012de007986 */ /* 0x000fe2000c10150a */
[----:B0-----:R-:W-:-:S03]  /*d840*/  PRMT R5, R39, 0x7632, R5 ;  /* 0x0000763227057816 */ /* 0x001fc60000000005 */
[----:B------:R-:W-:Y:S01]  /*d850*/  STG.E.U16 desc[UR10][R224.64], R14 ;  /* 0x0000000ee0007986 */ /* 0x000fe2000c10150a */
[----:B-1----:R-:W-:-:S03]  /*d860*/  PRMT R4, R43, 0x7632, R4 ;  /* 0x000076322b047816 */ /* 0x002fc60000000004 */
[----:B------:R-:W-:Y:S01]  /*d870*/  LDS.128 R20, [R0+UR6] ;  /* 0x0000000600147984 */ /* 0x000fe20008000c00 */
[----:B--2---:R-:W-:-:S03]  /*d880*/  PRMT R8, R51, 0x7632, R8 ;  /* 0x0000763233087816 */ /* 0x004fc60000000008 */
[----:B------:R0:W-:Y:S04]  /*d890*/  STG.E.U16 desc[UR10][R226.64], R10 ;  /* 0x0000000ae2007986 */ /* 0x0001e8000c10150a */
[----:B------:R-:W1:Y:S04]  /*d8a0*/  LDS.128 R24, [R212+UR6] ;  /* 0x00000006d4187984 */ /* 0x000e680008000c00 */
[----:B------:R2:W-:Y:S04]  /*d8b0*/  STG.E.U16 desc[UR10][R228.64], R6 ;  /* 0x00000006e4007986 */ /* 0x0005e8000c10150a */
[----:B------:R-:W3:Y:S01]  /*d8c0*/  LDS.128 R28, [R0+UR6+0x400] ;  /* 0x00040006001c7984 */ /* 0x000ee20008000c00 */
[----:B0-----:R-:W-:-:S03]  /*d8d0*/  PRMT R10, R15, 0x7632, R10 ;  /* 0x000076320f0a7816 */ /* 0x001fc6000000000a */
[----:B------:R-:W-:Y:S04]  /*d8e0*/  STG.E.U16 desc[UR10][R230.64], R39 ;  /* 0x00000027e6007986 */ /* 0x000fe8000c10150a */
[----:B------:R-:W0:Y:S01]  /*d8f0*/  LDS.128 R32, [R212+UR6+0x400] ;  /* 0x00040006d4207984 */ /* 0x000e220008000c00 */
[----:B--2---:R-:W-:-:S03]  /*d900*/  PRMT R6, R19, 0x7632, R6 ;  /* 0x0000763213067816 */ /* 0x004fc60000000006 */
[----:B------:R-:W-:Y:S04]  /*d910*/  STG.E.U16 desc[UR10][R232.64], R43 ;  /* 0x0000002be8007986 */ /* 0x000fe8000c10150a */
[----:B------:R-:W-:Y:S04]  /*d920*/  LDS.128 R36, [R0+UR6+0x800] ;  /* 0x0008000600247984 */ /* 0x000fe80008000c00 */
[----:B------:R-:W-:Y:S04]  /*d930*/  STG.E.U16 desc[UR10][R234.64], R51 ;  /* 0x00000033ea007986 */ /* 0x000fe8000c10150a */
[----:B------:R-:W-:Y:S04]  /*d940*/  LDS.128 R40, [R212+UR6+0x800] ;  /* 0x00080006d4287984 */ /* 0x000fe80008000c00 */
[----:B------:R-:W-:Y:S04]  /*d950*/  LDS.128 R48, [R0+UR6+0xc00] ;  /* 0x000c000600307984 */ /* 0x000fe80008000c00 */
[----:B------:R-:W2:Y:S01]  /*d960*/  LDS.128 R52, [R212+UR6+0xc00] ;  /* 0x000c0006d4347984 */ /* 0x000ea20008000c00 */
[----:B-1----:R-:W-:-:S03]  /*d970*/  PRMT R46, R24, 0x7632, R46 ;  /* 0x00007632182e7816 */ /* 0x002fc6000000002e */
[----:B------:R3:W-:Y:S04]  /*d980*/  STG.E.U16 desc[UR10][R214.64], R47 ;  /* 0x0000002fd6007986 */ /* 0x0007e8000c10150a */
[----:B------:R-:W-:Y:S04]  /*d990*/  STG.E.U16 desc[UR10][R210.64], R19 ;  /* 0x00000013d2007986 */ /* 0x000fe8000c10150a */
[----:B------:R1:W-:Y:S04]  /*d9a0*/  STG.E.U16 desc[UR10][R2.64], R15 ;  /* 0x0000000f02007986 */ /* 0x0003e8000c10150a */
[----:B------:R4:W-:Y:S01]  /*d9b0*/  STG.E.U16 desc[UR10][R44.64], R11 ;  /* 0x0000000b2c007986 */ /* 0x0009e2000c10150a */
[----:B---3--:R-:W-:-:S02]  /*d9c0*/  PRMT R47, R28, 0x7632, R47 ;  /* 0x000076321c2f7816 */ /* 0x008fc4000000002f */
[----:B0-----:R-:W-:Y:S01]  /*d9d0*/  PRMT R0, R32, 0x7632, R0 ;  /* 0x0000763220007816 */ /* 0x001fe20000000000 */
[----:B------:R-:W-:Y:S04]  /*d9e0*/  STG.E.U16 desc[UR10][R56.64], R7 ;  /* 0x0000000738007986 */ /* 0x000fe8000c10150a */
[----:B------:R0:W-:Y:S01]  /*d9f0*/  STG.E.U16 desc[UR10][R58.64], R5 ;  /* 0x000000053a007986 */ /* 0x0001e2000c10150a */
[----:B-1----:R-:W-:Y:S02]  /*da00*/  PRMT R3, R11, 0x7632, R3 ;  /* 0x000076320b037816 */ /* 0x002fe40000000003 */
[----:B------:R-:W-:Y:S01]  /*da10*/  FSEL R2, R209, -INF , P4 ;  /* 0xff800000d1027808 */ /* 0x000fe20002000000 */
[----:B------:R1:W-:Y:S01]  /*da20*/  STG.E.U16 desc[UR10][R60.64], R4 ;  /* 0x000000043c007986 */ /* 0x0003e2000c10150a */
[----:B----4-:R-:W-:-:S03]  /*da30*/  PRMT R45, R20, 0x7632, R45 ;  /* 0x00007632142d7816 */ /* 0x010fc6000000002d */
[----:B------:R3:W-:Y:S04]  /*da40*/  STG.E.U16 desc[UR10][R62.64], R8 ;  /* 0x000000083e007986 */ /* 0x0007e8000c10150a */
[----:B------:R4:W-:Y:S01]  /*da50*/  STG.E.U16 desc[UR10][R64.64], R9 ;  /* 0x0000000940007986 */ /* 0x0009e2000c10150a */
[----:B0-----:R-:W-:-:S03]  /*da60*/  FSEL R5, R206, -INF , P1 ;  /* 0xff800000ce057808 */ /* 0x001fc60000800000 */
[----:B------:R0:W-:Y:S01]  /*da70*/  STG.E.U16 desc[UR10][R66.64], R6 ;  /* 0x0000000642007986 */ /* 0x0001e2000c10150a */
[----:B-1----:R-:W-:Y:S01]  /*da80*/  PRMT R61, R21, 0x7632, R61 ;  /* 0x00007632153d7816 */ /* 0x002fe2000000003d */
[----:B------:R-:W-:Y:S01]  /*da90*/  FFMA R11, R5, 0.69314718246459960938, R182 ;  /* 0x3f317218050b7823 */ /* 0x000fe200000000b6 */
[----:B--2---:R-:W-:Y:S01]  /*daa0*/  PRMT R4, R55, 0x7632, R4 ;  /* 0x0000763237047816 */ /* 0x004fe20000000004 */
[----:B------:R1:W-:Y:S01]  /*dab0*/  STG.E.U16 desc[UR10][R68.64], R10 ;  /* 0x0000000a44007986 */ /* 0x0003e2000c10150a */
[----:B---3--:R-:W-:Y:S01]  /*dac0*/  PRMT R62, R25, 0x7632, R62 ;  /* 0x00007632193e7816 */ /* 0x008fe2000000003e */
[----:B------:R-:W-:Y:S01]  /*dad0*/  FFMA R8, R2, 0.69314718246459960938, R185 ;  /* 0x3f31721802087823 */ /* 0x000fe200000000b9 */
[----:B------:R-:W-:Y:S01]  /*dae0*/  PRMT R63, R29, 0x7632, R63 ;  /* 0x000076321d3f7816 */ /* 0x000fe2000000003f */
[----:B------:R2:W-:Y:S01]  /*daf0*/  STG.E.U16 desc[UR10][R70.64], R3 ;  /* 0x0000000346007986 */ /* 0x0005e2000c10150a */
[----:B----4-:R-:W-:Y:S02]  /*db00*/  PRMT R64, R33, 0x7632, R64 ;  /* 0x0000763221407816 */ /* 0x010fe40000000040 */
[----:B------:R-:W-:Y:S01]  /*db10*/  PRMT R65, R37, 0x7632, R65 ;  /* 0x0000763225417816 */ /* 0x000fe20000000041 */
[----:B------:R-:W-:Y:S01]  /*db20*/  STG.E.U16 desc[UR10][R72.64], R12 ;  /* 0x0000000c48007986 */ /* 0x000fe2000c10150a */
[----:B0-----:R-:W-:Y:S01]  /*db30*/  PRMT R66, R41, 0x7632, R66 ;  /* 0x0000763229427816 */ /* 0x001fe20000000042 */
[----:B------:R-:W0:Y:S01]  /*db40*/  LDC.64 R6, c[0x0][0x230] ;  /* 0x00008c00ff067b82 */ /* 0x000e220000000a00 */
[----:B------:R-:W-:Y:S01]  /*db50*/  PRMT R67, R49, 0x7632, R67 ;  /* 0x0000763231437816 */ /* 0x000fe20000000043 */
[----:B------:R-:W-:Y:S01]  /*db60*/  STG.E.U16 desc[UR10][R74.64], R20 ;  /* 0x000000144a007986 */ /* 0x000fe2000c10150a */
[----:B-1----:R-:W-:-:S03]  /*db70*/  PRMT R68, R53, 0x7632, R68 ;  /* 0x0000763235447816 */ /* 0x002fc60000000044 */
[----:B------:R1:W-:Y:S01]  /*db80*/  STG.E.U16 desc[UR10][R76.64], R24 ;  /* 0x000000184c007986 */ /* 0x0003e2000c10150a */
[----:B--2---:R-:W-:-:S03]  /*db90*/  FSEL R3, R208, -INF , P3 ;  /* 0xff800000d0037808 */ /* 0x004fc60001800000 */
[----:B------:R2:W-:Y:S02]  /*dba0*/  STG.E.U16 desc[UR10][R78.64], R28 ;  /* 0x0000001c4e007986 */ /* 0x0005e4000c10150a */
[----:B------:R-:W-:Y:S01]  /*dbb0*/  FFMA R9, R3, 0.69314718246459960938, R184 ;  /* 0x3f31721803097823 */ /* 0x000fe200000000b8 */
[----:B------:R-:W-:Y:S01]  /*dbc0*/  IMAD.SHL.U32 R3, R213, 0x4, RZ ;  /* 0x00000004d5037824 */ /* 0x000fe200078e00ff */
[----:B------:R3:W-:Y:S04]  /*dbd0*/  STG.E.U16 desc[UR10][R80.64], R32 ;  /* 0x0000002050007986 */ /* 0x0007e8000c10150a */
[----:B------:R4:W-:Y:S01]  /*dbe0*/  STG.E.U16 desc[UR10][R82.64], R36 ;  /* 0x0000002452007986 */ /* 0x0009e2000c10150a */
[----:B-1----:R-:W-:-:S03]  /*dbf0*/  PRMT R77, R22, 0x7632, R77 ;  /* 0x00007632164d7816 */ /* 0x002fc6000000004d */
[----:B------:R1:W-:Y:S01]  /*dc00*/  STG.E.U16 desc[UR10][R84.64], R40 ;  /* 0x0000002854007986 */ /* 0x0003e2000c10150a */
[----:B--2---:R-:W-:Y:S02]  /*dc10*/  PRMT R78, R26, 0x7632, R78 ;  /* 0x000076321a4e7816 */ /* 0x004fe4000000004e */
[----:B------:R-:W-:Y:S01]  /*dc20*/  PRMT R79, R30, 0x7632, R79 ;  /* 0x000076321e4f7816 */ /* 0x000fe2000000004f */
[----:B------:R2:W-:Y:S01]  /*dc30*/  STG.E.U16 desc[UR10][R86.64], R48 ;  /* 0x0000003056007986 */ /* 0x0005e2000c10150a */
[----:B---3--:R-:W-:Y:S02]  /*dc40*/  PRMT R80, R34, 0x7632, R80 ;  /* 0x0000763222507816 */ /* 0x008fe40000000050 */
[----:B------:R-:W-:Y:S01]  /*dc50*/  PRMT R81, R38, 0x7632, R81 ;  /* 0x0000763226517816 */ /* 0x000fe20000000051 */
[----:B------:R3:W-:Y:S01]  /*dc60*/  STG.E.U16 desc[UR10][R88.64], R52 ;  /* 0x0000003458007986 */ /* 0x0007e2000c10150a */
[----:B----4-:R-:W-:Y:S02]  /*dc70*/  PRMT R36, R36, 0x7632, R36 ;  /* 0x0000763224247816 */ /* 0x010fe40000000024 */
[----:B------:R-:W-:Y:S01]  /*dc80*/  PRMT R82, R42, 0x7632, R82 ;  /* 0x000076322a527816 */ /* 0x000fe20000000052 */
[----:B------:R-:W-:Y:S01]  /*dc90*/  STG.E.U16 desc[UR10][R90.64], R45 ;  /* 0x0000002d5a007986 */ /* 0x000fe2000c10150a */
[----:B-1----:R-:W-:-:S02]  /*dca0*/  PRMT R40, R40, 0x7632, R40 ;  /* 0x0000763228287816 */ /* 0x002fc40000000028 */
[----:B------:R-:W-:Y:S01]  /*dcb0*/  PRMT R83, R50, 0x7632, R83 ;  /* 0x0000763232537816 */ /* 0x000fe20000000053 */
[----:B------:R-:W-:Y:S01]  /*dcc0*/  STG.E.U16 desc[UR10][R92.64], R46 ;  /* 0x0000002e5c007986 */ /* 0x000fe2000c10150a */
[----:B--2---:R-:W-:Y:S02]  /*dcd0*/  PRMT R48, R48, 0x7632, R48 ;  /* 0x0000763230307816 */ /* 0x004fe40000000030 */
[----:B------:R-:W-:Y:S01]  /*dce0*/  PRMT R84, R54, 0x7632, R84 ;  /* 0x0000763236547816 */ /* 0x000fe20000000054 */
[----:B------:R1:W-:Y:S01]  /*dcf0*/  STG.E.U16 desc[UR10][R94.64], R47 ;  /* 0x0000002f5e007986 */ /* 0x0003e2000c10150a */
[----:B---3--:R-:W-:-:S03]  /*dd00*/  PRMT R52, R52, 0x7632, R52 ;  /* 0x0000763234347816 */ /* 0x008fc60000000034 */
[----:B------:R2:W-:Y:S04]  /*dd10*/  STG.E.U16 desc[UR10][R96.64], R0 ;  /* 0x0000000060007986 */ /* 0x0005e8000c10150a */
        /* <DEDUP_REMOVED lines=12> */
[----:B------:R1:W-:Y:S01]  /*dde0*/  STG.E.U16 desc[UR10][R108.64], R25 ;  /* 0x000000196c007986 */ /* 0x0003e2000c10150a */
[----:B------:R-:W-:-:S02]  /*ddf0*/  FSEL R0, R207, -INF , P2 ;  /* 0xff800000cf007808 */ /* 0x000fc40001000000 */
[----:B0-----:R-:W-:Y:S01]  /*de00*/  IADD3 R2, P1, P2, R3, UR7, R6 ;  /* 0x0000000703027c10 */ /* 0x001fe2000fa3e006 */
[----:B------:R1:W-:Y:S02]  /*de10*/  STG.E.U16 desc[UR10][R110.64], R29 ;  /* 0x0000001d6e007986 */ /* 0x0003e4000c10150a */
[----:B------:R-:W-:Y:S01]  /*de20*/  FFMA R10, R0, 0.69314718246459960938, R183 ;  /* 0x3f317218000a7823 */ /* 0x000fe200000000b7 */
[----:B------:R-:W-:Y:S01]  /*de30*/  IMAD.HI R0, R213, 0x4, RZ ;  /* 0x00000004d5007827 */ /* 0x000fe200078e02ff */
[----:B------:R1:W-:Y:S04]  /*de40*/  STG.E.U16 desc[UR10][R112.64], R33 ;  /* 0x0000002170007986 */ /* 0x0003e8000c10150a */
[----:B------:R1:W-:Y:S01]  /*de50*/  STG.E.U16 desc[UR10][R114.64], R37 ;  /* 0x0000002572007986 */ /* 0x0003e2000c10150a */
[----:B------:R-:W-:-:S03]  /*de60*/  IADD3.X R3, R0, UR5, R7, P1, P2 ;  /* 0x0000000500037c10 */ /* 0x000fc60008fe4407 */
[----:B------:R1:W-:Y:S04]  /*de70*/  STG.E.U16 desc[UR10][R116.64], R41 ;  /* 0x0000002974007986 */ /* 0x0003e8000c10150a */
        /* <DEDUP_REMOVED lines=41> */
[----:B------:R1:W-:Y:S01]  /*e110*/  STG.E.U16 desc[UR10][R16.64], R4 ;  /* 0x0000000410007986 */ /* 0x0003e2000c10150a */
[----:B------:R-:W-:Y:S06]  /*e120*/  BAR.SYNC.DEFER_BLOCKING 0x0 ;  /* 0x0000000000007b1d */ /* 0x000fec0000010000 */
[----:B------:R1:W-:Y:S02]  /*e130*/  STS.128 [R205+UR6], R8 ;  /* 0x00000008cd007988 */ /* 0x0003e40008000c06 */
[----:B------:R-:W-:Y:S06]  /*e140*/  BAR.SYNC.DEFER_BLOCKING 0x0 ;  /* 0x0000000000007b1d */ /* 0x000fec0000010000 */
[----:B------:R-:W-:Y:S05]  /*e150*/  @P0 EXIT ;  /* 0x000000000000094d */ /* 0x000fea0003800000 */
[----:B------:R-:W0:Y:S04]  /*e160*/  LDS R5, [R204] ;  /* 0x00000000cc057984 */ /* 0x000e280000000800 */
[----:B0-----:R-:W-:Y:S01]  /*e170*/  STG.E desc[UR10][R2.64], R5 ;  /* 0x0000000502007986 */ /* 0x001fe2000c10190a */
[----:B------:R-:W-:Y:S05]  /*e180*/  EXIT ;  /* 0x000000000000794d */ /* 0x000fea0003800000 */
.L_x_2:
[----:B------:R-:W-:-:S00]  /*e190*/  BRA `(.L_x_2) ;  /* 0xfffffffc00fc7947 */ /* 0x000fc0000383ffff */
[----:B------:R-:W-:-:S00]  /*e1a0*/  NOP ;  /* 0x0000000000007918 */ /* 0x000fc00000000000 */
        /* <DEDUP_REMOVED lines=13> */
.L_x_3:


//--------------------- .nv.global.init           --------------------------
	.section	.nv.global.init,"aw",@progbits
.nv.global.init:
	.type		_$_str,@object
	.size		_$_str,(.L_0 - _$_str)
_$_str:
        /*0000*/ 	.byte	0x5f, 0x5f, 0x43, 0x55, 0x44, 0x41, 0x5f, 0x46, 0x54, 0x5a, 0x00
.L_0:


//--------------------- .nv.shared.attn_fwd       --------------------------
	.section	.nv.shared.attn_fwd,"aw",@nobits
	.sectionflags	@""
	.align	16
	.zero		1024


//--------------------- .nv.shared.reserved.0     --------------------------
	.section	.nv.shared.reserved.0,"aw",@nobits
	.weak		__nv_reservedSMEM_offset_0_alias
	.size		__nv_reservedSMEM_offset_0_alias, 0, 0
	.other		__nv_reservedSMEM_offset_0_alias,@"STO_CUDA_RESERVED_SHARED STV_DEFAULT"
__nv_reservedSMEM_offset_0_alias:
	.zero		0


//--------------------- .nv.constant0.attn_fwd    --------------------------
	.section	.nv.constant0.attn_fwd,"a",@progbits
	.sectionflags	@""
	.align	4
.nv.constant0.attn_fwd:
	.zero		664


//--------------------- SYMBOLS --------------------------

	.type		.nv.reservedSmem.offset0,@object
	.size		.nv.reservedSmem.offset0,0x4
